//
// Generated by NVIDIA NVVM Compiler
//
// Compiler Build ID: CL-36424714
// Cuda compilation tools, release 13.0, V13.0.88
// Based on NVVM 20.0.0
//

.version 9.0
.target sm_100
.address_size 64

	// .globl	_Z17ParticleSimulatorv
.const .align 8 .b8 cSh[80];
// _ZZ17ParticleSimulatorvE2pX has been demoted
// _ZZ17ParticleSimulatorvE2pY has been demoted
// _ZZ17ParticleSimulatorvE2pZ has been demoted
// _ZZ17ParticleSimulatorvE2pQ has been demoted
// _ZZ17ParticleSimulatorvE2tX has been demoted
// _ZZ17ParticleSimulatorvE2tY has been demoted
// _ZZ17ParticleSimulatorvE2tZ has been demoted
// _ZZ17ParticleSimulatorvE2tQ has been demoted
// _ZZ17ParticleSimulatorvE4sfpX has been demoted
// _ZZ17ParticleSimulatorvE4sfpY has been demoted
// _ZZ17ParticleSimulatorvE4sfpZ has been demoted
// _ZZ17ParticleSimulatorvE4sftX has been demoted
// _ZZ17ParticleSimulatorvE4sftY has been demoted
// _ZZ17ParticleSimulatorvE4sftZ has been demoted

.visible .entry _Z17ParticleSimulatorv()
{
	.reg .pred 	%p<20>;
	.reg .b32 	%r<135>;
	.reg .b32 	%f<165>;
	.reg .b64 	%rd<47>;
	// demoted variable
	.shared .align 4 .b8 _ZZ17ParticleSimulatorvE2pX[2048];
	// demoted variable
	.shared .align 4 .b8 _ZZ17ParticleSimulatorvE2pY[2048];
	// demoted variable
	.shared .align 4 .b8 _ZZ17ParticleSimulatorvE2pZ[2048];
	// demoted variable
	.shared .align 4 .b8 _ZZ17ParticleSimulatorvE2pQ[2048];
	// demoted variable
	.shared .align 4 .b8 _ZZ17ParticleSimulatorvE2tX[2048];
	// demoted variable
	.shared .align 4 .b8 _ZZ17ParticleSimulatorvE2tY[2048];
	// demoted variable
	.shared .align 4 .b8 _ZZ17ParticleSimulatorvE2tZ[2048];
	// demoted variable
	.shared .align 4 .b8 _ZZ17ParticleSimulatorvE2tQ[2048];
	// demoted variable
	.shared .align 4 .b8 _ZZ17ParticleSimulatorvE4sfpX[2048];
	// demoted variable
	.shared .align 4 .b8 _ZZ17ParticleSimulatorvE4sfpY[2048];
	// demoted variable
	.shared .align 4 .b8 _ZZ17ParticleSimulatorvE4sfpZ[2048];
	// demoted variable
	.shared .align 4 .b8 _ZZ17ParticleSimulatorvE4sftX[2048];
	// demoted variable
	.shared .align 4 .b8 _ZZ17ParticleSimulatorvE4sftY[2048];
	// demoted variable
	.shared .align 4 .b8 _ZZ17ParticleSimulatorvE4sftZ[2048];
	mov.u32 	%r1, %tid.x;
	shr.u32 	%r2, %r1, 5;
	and.b32  	%r3, %r1, 31;
	ld.const.u32 	%r4, [cSh];
	setp.ge.s32 	%p1, %r1, %r4;
	@%p1 bra 	$L__BB0_3;
	ld.const.u64 	%rd10, [cSh+40];
	cvta.to.global.u64 	%rd1, %rd10;
	ld.const.u64 	%rd11, [cSh+48];
	cvta.to.global.u64 	%rd2, %rd11;
	ld.const.u64 	%rd12, [cSh+56];
	cvta.to.global.u64 	%rd3, %rd12;
	mov.u32 	%r5, %ntid.x;
	mov.u32 	%r127, %r1;
$L__BB0_2:
	mul.wide.s32 	%rd13, %r127, 4;
	add.s64 	%rd14, %rd1, %rd13;
	mov.b32 	%r43, 0;
	st.global.u32 	[%rd14], %r43;
	add.s64 	%rd15, %rd2, %rd13;
	st.global.u32 	[%rd15], %r43;
	add.s64 	%rd16, %rd3, %rd13;
	st.global.u32 	[%rd16], %r43;
	add.s32 	%r127, %r127, %r5;
	setp.lt.s32 	%p2, %r127, %r4;
	@%p2 bra 	$L__BB0_2;
$L__BB0_3:
	bar.sync 	0;
	add.s32 	%r44, %r4, 31;
	shr.s32 	%r45, %r44, 31;
	shr.u32 	%r46, %r45, 27;
	add.s32 	%r47, %r44, %r46;
	shr.s32 	%r8, %r47, 5;
	not.b32 	%r48, %r2;
	add.s32 	%r129, %r8, %r48;
	setp.lt.s32 	%p3, %r129, 0;
	shl.b32 	%r49, %r1, 2;
	mov.u32 	%r50, _ZZ17ParticleSimulatorvE4sfpX;
	add.s32 	%r10, %r50, %r49;
	mov.f32 	%f162, 0f00000000;
	@%p3 bra 	$L__BB0_18;
	mov.u32 	%r52, _ZZ17ParticleSimulatorvE2pX;
	add.s32 	%r11, %r52, %r49;
	mov.u32 	%r53, _ZZ17ParticleSimulatorvE2pY;
	add.s32 	%r12, %r53, %r49;
	mov.u32 	%r54, _ZZ17ParticleSimulatorvE2pZ;
	add.s32 	%r13, %r54, %r49;
	mov.u32 	%r55, _ZZ17ParticleSimulatorvE2pQ;
	add.s32 	%r14, %r55, %r49;
	ld.const.u64 	%rd17, [cSh+24];
	cvta.to.global.u64 	%rd4, %rd17;
	ld.const.u64 	%rd18, [cSh+32];
	cvta.to.global.u64 	%rd5, %rd18;
	ld.const.u64 	%rd19, [cSh+64];
	cvta.to.global.u64 	%rd6, %rd19;
	mov.u32 	%r56, _ZZ17ParticleSimulatorvE2tX;
	add.s32 	%r15, %r56, %r49;
	mov.u32 	%r57, _ZZ17ParticleSimulatorvE2tY;
	add.s32 	%r16, %r57, %r49;
	mov.u32 	%r58, _ZZ17ParticleSimulatorvE2tZ;
	add.s32 	%r17, %r58, %r49;
	mov.u32 	%r59, _ZZ17ParticleSimulatorvE2tQ;
	add.s32 	%r18, %r59, %r49;
	mov.u32 	%r60, _ZZ17ParticleSimulatorvE4sfpY;
	add.s32 	%r19, %r60, %r49;
	mov.u32 	%r61, _ZZ17ParticleSimulatorvE4sfpZ;
	add.s32 	%r20, %r61, %r49;
	mov.u32 	%r62, _ZZ17ParticleSimulatorvE4sftX;
	add.s32 	%r21, %r62, %r49;
	mov.u32 	%r63, _ZZ17ParticleSimulatorvE4sftY;
	add.s32 	%r22, %r63, %r49;
	mov.u32 	%r64, _ZZ17ParticleSimulatorvE4sftZ;
	add.s32 	%r23, %r64, %r49;
	and.b32  	%r65, %r1, 992;
	ld.const.u64 	%rd20, [cSh+40];
	cvta.to.global.u64 	%rd7, %rd20;
	ld.const.u64 	%rd21, [cSh+48];
	cvta.to.global.u64 	%rd8, %rd21;
	ld.const.u64 	%rd22, [cSh+56];
	cvta.to.global.u64 	%rd9, %rd22;
	sub.s32 	%r128, %r8, %r2;
	or.b32  	%r25, %r65, %r3;
	mov.f32 	%f162, 0f00000000;
$L__BB0_5:
	shl.b32 	%r66, %r129, 5;
	or.b32  	%r28, %r66, %r3;
	setp.ge.s32 	%p4, %r28, %r4;
	@%p4 bra 	$L__BB0_7;
	ld.const.u64 	%rd23, [cSh+16];
	cvta.to.global.u64 	%rd24, %rd23;
	mul.wide.u32 	%rd25, %r28, 4;
	add.s64 	%rd26, %rd24, %rd25;
	ld.global.f32 	%f13, [%rd26];
	st.volatile.shared.f32 	[%r11], %f13;
	add.s64 	%rd27, %rd4, %rd25;
	ld.global.f32 	%f14, [%rd27];
	st.volatile.shared.f32 	[%r12], %f14;
	add.s64 	%rd28, %rd5, %rd25;
	ld.global.f32 	%f15, [%rd28];
	st.volatile.shared.f32 	[%r13], %f15;
	add.s64 	%rd29, %rd6, %rd25;
	ld.global.f32 	%f16, [%rd29];
	st.volatile.shared.f32 	[%r14], %f16;
	bra.uni 	$L__BB0_8;
$L__BB0_7:
	cvt.rn.f32.u32 	%f11, %r28;
	add.f32 	%f12, %f11, 0f461C4000;
	st.volatile.shared.f32 	[%r11], %f12;
	st.volatile.shared.f32 	[%r12], %f12;
	st.volatile.shared.f32 	[%r13], %f12;
	mov.b32 	%r67, 0;
	st.volatile.shared.u32 	[%r14], %r67;
$L__BB0_8:
	mov.b32 	%r130, 0;
$L__BB0_9:
	shl.b32 	%r69, %r130, 5;
	or.b32  	%r30, %r69, %r3;
	setp.ge.s32 	%p5, %r30, %r4;
	@%p5 bra 	$L__BB0_11;
	ld.const.u64 	%rd30, [cSh+16];
	cvta.to.global.u64 	%rd31, %rd30;
	mul.wide.u32 	%rd32, %r30, 4;
	add.s64 	%rd33, %rd31, %rd32;
	ld.global.f32 	%f21, [%rd33];
	st.volatile.shared.f32 	[%r15], %f21;
	add.s64 	%rd34, %rd4, %rd32;
	ld.global.f32 	%f22, [%rd34];
	st.volatile.shared.f32 	[%r16], %f22;
	add.s64 	%rd35, %rd5, %rd32;
	ld.global.f32 	%f23, [%rd35];
	st.volatile.shared.f32 	[%r17], %f23;
	add.s64 	%rd36, %rd6, %rd32;
	ld.global.f32 	%f24, [%rd36];
	st.volatile.shared.f32 	[%r18], %f24;
	bra.uni 	$L__BB0_12;
$L__BB0_11:
	cvt.rn.f32.u32 	%f17, %r30;
	add.f32 	%f18, %f17, 0f461DD000;
	st.volatile.shared.f32 	[%r15], %f18;
	add.f32 	%f19, %f17, 0f461F6000;
	st.volatile.shared.f32 	[%r16], %f19;
	add.f32 	%f20, %f17, 0f4620F000;
	st.volatile.shared.f32 	[%r17], %f20;
	mov.b32 	%r70, 0;
	st.volatile.shared.u32 	[%r18], %r70;
$L__BB0_12:
	mov.b32 	%r134, 0;
	st.volatile.shared.u32 	[%r10], %r134;
	st.volatile.shared.u32 	[%r19], %r134;
	st.volatile.shared.u32 	[%r20], %r134;
	st.volatile.shared.u32 	[%r21], %r134;
	st.volatile.shared.u32 	[%r22], %r134;
	st.volatile.shared.u32 	[%r23], %r134;
	setp.ne.s32 	%p6, %r129, %r130;
	setp.eq.s32 	%p7, %r129, %r130;
	selp.f32 	%f3, 0f3F000000, 0f3F800000, %p7;
	@%p6 bra 	$L__BB0_14;
	setp.eq.s32 	%p8, %r3, 31;
	selp.b32 	%r73, -32, 0, %p8;
	add.s32 	%r74, %r25, %r73;
	shl.b32 	%r75, %r74, 2;
	mov.u32 	%r76, _ZZ17ParticleSimulatorvE2tX;
	add.s32 	%r77, %r76, %r75;
	ld.volatile.shared.f32 	%f25, [%r77+4];
	ld.volatile.shared.f32 	%f26, [%r11];
	sub.f32 	%f27, %f25, %f26;
	mov.u32 	%r78, _ZZ17ParticleSimulatorvE2tY;
	add.s32 	%r79, %r78, %r75;
	ld.volatile.shared.f32 	%f28, [%r79+4];
	ld.volatile.shared.f32 	%f29, [%r12];
	sub.f32 	%f30, %f28, %f29;
	mov.u32 	%r80, _ZZ17ParticleSimulatorvE2tZ;
	add.s32 	%r81, %r80, %r75;
	ld.volatile.shared.f32 	%f31, [%r81+4];
	ld.volatile.shared.f32 	%f32, [%r13];
	sub.f32 	%f33, %f31, %f32;
	mul.f32 	%f34, %f30, %f30;
	fma.rn.f32 	%f35, %f27, %f27, %f34;
	fma.rn.f32 	%f36, %f33, %f33, %f35;
	sqrt.rn.f32 	%f37, %f36;
	mov.u32 	%r82, _ZZ17ParticleSimulatorvE2tQ;
	add.s32 	%r83, %r82, %r75;
	ld.volatile.shared.f32 	%f38, [%r83+4];
	mul.f32 	%f39, %f38, 0f3F000000;
	ld.volatile.shared.f32 	%f40, [%r14];
	mul.f32 	%f41, %f39, %f40;
	div.rn.f32 	%f42, %f41, %f37;
	add.f32 	%f162, %f162, %f42;
	mul.f32 	%f43, %f37, %f36;
	div.rn.f32 	%f44, %f41, %f43;
	mul.f32 	%f45, %f27, %f44;
	ld.volatile.shared.f32 	%f46, [%r10];
	add.f32 	%f47, %f46, %f45;
	st.volatile.shared.f32 	[%r10], %f47;
	mov.u32 	%r84, _ZZ17ParticleSimulatorvE4sftX;
	add.s32 	%r85, %r84, %r75;
	ld.volatile.shared.f32 	%f48, [%r85+4];
	sub.f32 	%f49, %f48, %f45;
	st.volatile.shared.f32 	[%r85+4], %f49;
	mul.f32 	%f50, %f30, %f44;
	ld.volatile.shared.f32 	%f51, [%r19];
	add.f32 	%f52, %f50, %f51;
	st.volatile.shared.f32 	[%r19], %f52;
	mov.u32 	%r86, _ZZ17ParticleSimulatorvE4sftY;
	add.s32 	%r87, %r86, %r75;
	ld.volatile.shared.f32 	%f53, [%r87+4];
	sub.f32 	%f54, %f53, %f50;
	st.volatile.shared.f32 	[%r87+4], %f54;
	mul.f32 	%f55, %f33, %f44;
	ld.volatile.shared.f32 	%f56, [%r20];
	add.f32 	%f57, %f55, %f56;
	st.volatile.shared.f32 	[%r20], %f57;
	mov.u32 	%r88, _ZZ17ParticleSimulatorvE4sftZ;
	add.s32 	%r89, %r88, %r75;
	ld.volatile.shared.f32 	%f58, [%r89+4];
	sub.f32 	%f59, %f58, %f55;
	st.volatile.shared.f32 	[%r89+4], %f59;
	bar.warp.sync 	-1;
	mov.b32 	%r134, 2;
$L__BB0_14:
	add.s32 	%r133, %r3, %r134;
	add.s32 	%r90, %r25, %r134;
	shl.b32 	%r132, %r90, 2;
$L__BB0_15:
	setp.lt.u32 	%p9, %r133, 32;
	selp.b32 	%r91, 0, -128, %p9;
	add.s32 	%r92, %r132, %r91;
	mov.u32 	%r93, _ZZ17ParticleSimulatorvE2tX;
	add.s32 	%r94, %r93, 4;
	add.s32 	%r95, %r94, %r92;
	ld.volatile.shared.f32 	%f60, [%r95+-4];
	ld.volatile.shared.f32 	%f61, [%r11];
	sub.f32 	%f62, %f60, %f61;
	mov.u32 	%r96, _ZZ17ParticleSimulatorvE2tY;
	add.s32 	%r97, %r96, 4;
	add.s32 	%r98, %r97, %r92;
	ld.volatile.shared.f32 	%f63, [%r98+-4];
	ld.volatile.shared.f32 	%f64, [%r12];
	sub.f32 	%f65, %f63, %f64;
	mov.u32 	%r99, _ZZ17ParticleSimulatorvE2tZ;
	add.s32 	%r100, %r99, 4;
	add.s32 	%r101, %r100, %r92;
	ld.volatile.shared.f32 	%f66, [%r101+-4];
	ld.volatile.shared.f32 	%f67, [%r13];
	sub.f32 	%f68, %f66, %f67;
	mul.f32 	%f69, %f65, %f65;
	fma.rn.f32 	%f70, %f62, %f62, %f69;
	fma.rn.f32 	%f71, %f68, %f68, %f70;
	sqrt.rn.f32 	%f72, %f71;
	mov.u32 	%r102, _ZZ17ParticleSimulatorvE2tQ;
	add.s32 	%r103, %r102, 4;
	add.s32 	%r104, %r103, %r92;
	ld.volatile.shared.f32 	%f73, [%r104+-4];
	mul.f32 	%f74, %f3, %f73;
	ld.volatile.shared.f32 	%f75, [%r14];
	mul.f32 	%f76, %f74, %f75;
	div.rn.f32 	%f77, %f76, %f72;
	add.f32 	%f78, %f162, %f77;
	mul.f32 	%f79, %f72, %f71;
	div.rn.f32 	%f80, %f76, %f79;
	mul.f32 	%f81, %f62, %f80;
	ld.volatile.shared.f32 	%f82, [%r10];
	add.f32 	%f83, %f82, %f81;
	st.volatile.shared.f32 	[%r10], %f83;
	mov.u32 	%r105, _ZZ17ParticleSimulatorvE4sftX;
	add.s32 	%r106, %r105, 4;
	add.s32 	%r107, %r106, %r92;
	ld.volatile.shared.f32 	%f84, [%r107+-4];
	sub.f32 	%f85, %f84, %f81;
	st.volatile.shared.f32 	[%r107+-4], %f85;
	mul.f32 	%f86, %f65, %f80;
	ld.volatile.shared.f32 	%f87, [%r19];
	add.f32 	%f88, %f86, %f87;
	st.volatile.shared.f32 	[%r19], %f88;
	mov.u32 	%r108, _ZZ17ParticleSimulatorvE4sftY;
	add.s32 	%r109, %r108, 4;
	add.s32 	%r110, %r109, %r92;
	ld.volatile.shared.f32 	%f89, [%r110+-4];
	sub.f32 	%f90, %f89, %f86;
	st.volatile.shared.f32 	[%r110+-4], %f90;
	mul.f32 	%f91, %f68, %f80;
	ld.volatile.shared.f32 	%f92, [%r20];
	add.f32 	%f93, %f91, %f92;
	st.volatile.shared.f32 	[%r20], %f93;
	mov.u32 	%r111, _ZZ17ParticleSimulatorvE4sftZ;
	add.s32 	%r112, %r111, 4;
	add.s32 	%r113, %r112, %r92;
	ld.volatile.shared.f32 	%f94, [%r113+-4];
	sub.f32 	%f95, %f94, %f91;
	st.volatile.shared.f32 	[%r113+-4], %f95;
	bar.warp.sync 	-1;
	setp.lt.u32 	%p10, %r133, 31;
	selp.b32 	%r114, 0, -128, %p10;
	add.s32 	%r115, %r132, %r114;
	add.s32 	%r116, %r94, %r115;
	ld.volatile.shared.f32 	%f96, [%r116];
	ld.volatile.shared.f32 	%f97, [%r11];
	sub.f32 	%f98, %f96, %f97;
	add.s32 	%r117, %r97, %r115;
	ld.volatile.shared.f32 	%f99, [%r117];
	ld.volatile.shared.f32 	%f100, [%r12];
	sub.f32 	%f101, %f99, %f100;
	add.s32 	%r118, %r100, %r115;
	ld.volatile.shared.f32 	%f102, [%r118];
	ld.volatile.shared.f32 	%f103, [%r13];
	sub.f32 	%f104, %f102, %f103;
	mul.f32 	%f105, %f101, %f101;
	fma.rn.f32 	%f106, %f98, %f98, %f105;
	fma.rn.f32 	%f107, %f104, %f104, %f106;
	sqrt.rn.f32 	%f108, %f107;
	add.s32 	%r119, %r103, %r115;
	ld.volatile.shared.f32 	%f109, [%r119];
	mul.f32 	%f110, %f3, %f109;
	ld.volatile.shared.f32 	%f111, [%r14];
	mul.f32 	%f112, %f110, %f111;
	div.rn.f32 	%f113, %f112, %f108;
	add.f32 	%f162, %f78, %f113;
	mul.f32 	%f114, %f108, %f107;
	div.rn.f32 	%f115, %f112, %f114;
	mul.f32 	%f116, %f98, %f115;
	ld.volatile.shared.f32 	%f117, [%r10];
	add.f32 	%f118, %f117, %f116;
	st.volatile.shared.f32 	[%r10], %f118;
	add.s32 	%r120, %r106, %r115;
	ld.volatile.shared.f32 	%f119, [%r120];
	sub.f32 	%f120, %f119, %f116;
	st.volatile.shared.f32 	[%r120], %f120;
	mul.f32 	%f121, %f101, %f115;
	ld.volatile.shared.f32 	%f122, [%r19];
	add.f32 	%f123, %f121, %f122;
	st.volatile.shared.f32 	[%r19], %f123;
	add.s32 	%r121, %r109, %r115;
	ld.volatile.shared.f32 	%f124, [%r121];
	sub.f32 	%f125, %f124, %f121;
	st.volatile.shared.f32 	[%r121], %f125;
	mul.f32 	%f126, %f104, %f115;
	ld.volatile.shared.f32 	%f127, [%r20];
	add.f32 	%f128, %f126, %f127;
	st.volatile.shared.f32 	[%r20], %f128;
	add.s32 	%r122, %r112, %r115;
	ld.volatile.shared.f32 	%f129, [%r122];
	sub.f32 	%f130, %f129, %f126;
	st.volatile.shared.f32 	[%r122], %f130;
	bar.warp.sync 	-1;
	add.s32 	%r134, %r134, 2;
	add.s32 	%r133, %r133, 2;
	add.s32 	%r132, %r132, 8;
	setp.ne.s32 	%p11, %r134, 32;
	@%p11 bra 	$L__BB0_15;
	ld.volatile.shared.f32 	%f131, [%r10];
	shl.b32 	%r123, %r129, 5;
	or.b32  	%r124, %r123, %r3;
	mul.wide.u32 	%rd37, %r124, 4;
	add.s64 	%rd38, %rd7, %rd37;
	atom.global.add.f32 	%f132, [%rd38], %f131;
	ld.volatile.shared.f32 	%f133, [%r19];
	add.s64 	%rd39, %rd8, %rd37;
	atom.global.add.f32 	%f134, [%rd39], %f133;
	ld.volatile.shared.f32 	%f135, [%r20];
	add.s64 	%rd40, %rd9, %rd37;
	atom.global.add.f32 	%f136, [%rd40], %f135;
	mul.wide.u32 	%rd41, %r30, 4;
	add.s64 	%rd42, %rd7, %rd41;
	ld.volatile.shared.f32 	%f137, [%r21];
	atom.global.add.f32 	%f138, [%rd42], %f137;
	add.s64 	%rd43, %rd8, %rd41;
	ld.volatile.shared.f32 	%f139, [%r22];
	atom.global.add.f32 	%f140, [%rd43], %f139;
	add.s64 	%rd44, %rd9, %rd41;
	ld.volatile.shared.f32 	%f141, [%r23];
	atom.global.add.f32 	%f142, [%rd44], %f141;
	add.s32 	%r130, %r130, 1;
	setp.ne.s32 	%p12, %r130, %r128;
	@%p12 bra 	$L__BB0_9;
	mov.u32 	%r125, %ntid.x;
	shr.u32 	%r126, %r125, 5;
	sub.s32 	%r129, %r129, %r126;
	setp.gt.s32 	%p13, %r129, -1;
	sub.s32 	%r128, %r128, %r126;
	@%p13 bra 	$L__BB0_5;
$L__BB0_18:
	bar.warp.sync 	-1;
	st.volatile.shared.f32 	[%r10], %f162;
	setp.gt.u32 	%p14, %r3, 15;
	@%p14 bra 	$L__BB0_20;
	ld.volatile.shared.f32 	%f143, [%r10+64];
	ld.volatile.shared.f32 	%f144, [%r10];
	add.f32 	%f145, %f143, %f144;
	st.volatile.shared.f32 	[%r10], %f145;
$L__BB0_20:
	bar.warp.sync 	-1;
	setp.gt.u32 	%p15, %r3, 7;
	@%p15 bra 	$L__BB0_22;
	ld.volatile.shared.f32 	%f146, [%r10+32];
	ld.volatile.shared.f32 	%f147, [%r10];
	add.f32 	%f148, %f146, %f147;
	st.volatile.shared.f32 	[%r10], %f148;
$L__BB0_22:
	bar.warp.sync 	-1;
	setp.gt.u32 	%p16, %r3, 3;
	@%p16 bra 	$L__BB0_24;
	ld.volatile.shared.f32 	%f149, [%r10+16];
	ld.volatile.shared.f32 	%f150, [%r10];
	add.f32 	%f151, %f149, %f150;
	st.volatile.shared.f32 	[%r10], %f151;
$L__BB0_24:
	bar.warp.sync 	-1;
	setp.gt.u32 	%p17, %r3, 1;
	@%p17 bra 	$L__BB0_26;
	ld.volatile.shared.f32 	%f152, [%r10+8];
	ld.volatile.shared.f32 	%f153, [%r10];
	add.f32 	%f154, %f152, %f153;
	st.volatile.shared.f32 	[%r10], %f154;
$L__BB0_26:
	bar.warp.sync 	-1;
	setp.ne.s32 	%p18, %r3, 0;
	@%p18 bra 	$L__BB0_28;
	ld.volatile.shared.f32 	%f155, [%r10+4];
	ld.volatile.shared.f32 	%f156, [%r10];
	add.f32 	%f157, %f155, %f156;
	st.volatile.shared.f32 	[%r10], %f157;
$L__BB0_28:
	setp.ne.s32 	%p19, %r3, 0;
	bar.warp.sync 	-1;
	@%p19 bra 	$L__BB0_30;
	ld.const.u64 	%rd45, [cSh+72];
	cvta.to.global.u64 	%rd46, %rd45;
	ld.volatile.shared.f32 	%f158, [%r10];
	atom.global.add.f32 	%f159, [%rd46], %f158;
$L__BB0_30:
	ret;

}


// ===== COMPILED SASS (sm_100) =====

	.target	sm_100

	.elftype	@"ET_EXEC"


//--------------------- .note.nv.tkinfo           --------------------------
	.section	.note.nv.tkinfo,"",@"SHT_NOTE"
	.sectionflags	@"SHF_NOTE_NV_TKINFO"
	.tkinfo
        /*0018*/ 	.word	0x00000002
        /*0030*/ 	.string	""
        /*0030*/ 	.string	"ptxas"
        /*0030*/ 	.string	"Cuda compilation tools, release 13.0, V13.0.88"
        /*0030*/ 	.string	"Build cuda_13.0.r13.0/compiler.36424714_0"
        /*0030*/ 	.string	"-arch sm_100 -m 64 "



//--------------------- .note.nv.cuinfo           --------------------------
	.section	.note.nv.cuinfo,"",@"SHT_NOTE"
	.sectionflags	@"SHF_NOTE_NV_CUINFO"
        /*0018*/ 	.short	0x0002
        /*001a*/ 	.short	0x0064
        /*001c*/ 	.short	0x0082
	.zero		2


//--------------------- .nv.info                  --------------------------
	.section	.nv.info,"",@"SHT_CUDA_INFO"
	.align	4


	//----- nvinfo : EIATTR_REGCOUNT
	.align		4
        /*0000*/ 	.byte	0x04, 0x2f
        /*0002*/ 	.short	(.L_2 - .L_1)
	.align		4
.L_1:
        /*0004*/ 	.word	index@(_Z17ParticleSimulatorv)
        /*0008*/ 	.word	0x00000036


	//----- nvinfo : EIATTR_FRAME_SIZE
	.align		4
.L_2:
        /*000c*/ 	.byte	0x04, 0x11
        /*000e*/ 	.short	(.L_4 - .L_3)
	.align		4
.L_3:
        /*0010*/ 	.word	index@($__internal_1_$__cuda_sm3x_div_rn_noftz_f32_slowpath)
        /*0014*/ 	.word	0x00000000


	//----- nvinfo : EIATTR_FRAME_SIZE
	.align		4
.L_4:
        /*0018*/ 	.byte	0x04, 0x11
        /*001a*/ 	.short	(.L_6 - .L_5)
	.align		4
.L_5:
        /*001c*/ 	.word	index@($__internal_0_$__cuda_sm20_sqrt_rn_f32_slowpath)
        /*0020*/ 	.word	0x00000000


	//----- nvinfo : EIATTR_FRAME_SIZE
	.align		4
.L_6:
        /*0024*/ 	.byte	0x04, 0x11
        /*0026*/ 	.short	(.L_8 - .L_7)
	.align		4
.L_7:
        /*0028*/ 	.word	index@(_Z17ParticleSimulatorv)
        /*002c*/ 	.word	0x00000000


	//----- nvinfo : EIATTR_MIN_STACK_SIZE
	.align		4
.L_8:
        /*0030*/ 	.byte	0x04, 0x12
        /*0032*/ 	.short	(.L_10 - .L_9)
	.align		4
.L_9:
        /*0034*/ 	.word	index@(_Z17ParticleSimulatorv)
        /*0038*/ 	.word	0x00000000
.L_10:


//--------------------- .nv.compat                --------------------------
	.section	.nv.compat,"",@"SHT_CUDA_COMPAT_INFO"
	.align	4
        /*0000*/ 	.byte	0x02, 0x09, 0x00, 0x00, 0x02, 0x02, 0x01, 0x00, 0x02, 0x05, 0x05, 0x00, 0x03, 0x07, 0x01, 0x01
        /*0010*/ 	.byte	0x02, 0x03, 0x00, 0x00, 0x02, 0x06, 0x01, 0x00, 0x04, 0x0b, 0x08, 0x00, 0x01, 0x00, 0x00, 0x00
        /*0020*/ 	.byte	0x00, 0x00, 0x00, 0x00


//--------------------- .nv.info._Z17ParticleSimulatorv --------------------------
	.section	.nv.info._Z17ParticleSimulatorv,"",@"SHT_CUDA_INFO"
	.sectionflags	@""
	.align	4


	//----- nvinfo : EIATTR_CUDA_API_VERSION
	.align		4
        /*0000*/ 	.byte	0x04, 0x37
        /*0002*/ 	.short	(.L_12 - .L_11)
.L_11:
        /*0004*/ 	.word	0x00000082


	//----- nvinfo : EIATTR_SPARSE_MMA_MASK
	.align		4
.L_12:
        /*0008*/ 	.byte	0x03, 0x50
        /*000a*/ 	.short	0x0000


	//----- nvinfo : EIATTR_MAXREG_COUNT
	.align		4
        /*000c*/ 	.byte	0x03, 0x1b
        /*000e*/ 	.short	0x00ff


	//----- nvinfo : EIATTR_NUM_BARRIERS
	.align		4
        /*0010*/ 	.byte	0x02, 0x4c
        /*0012*/ 	.byte	0x01
	.zero		1


	//----- nvinfo : EIATTR_MERCURY_ISA_VERSION
	.align		4
        /*0014*/ 	.byte	0x03, 0x5f
        /*0016*/ 	.short	0x0101


	//----- nvinfo : EIATTR_COOP_GROUP_MASK_REGIDS
	.align		4
        /*0018*/ 	.byte	0x04, 0x29
        /*001a*/ 	.short	(.L_14 - .L_13)


	//   ....[0]....
.L_13:
        /*001c*/ 	.word	0xffffffff


	//   ....[1]....
        /*0020*/ 	.word	0xffffffff


	//   ....[2]....
        /*0024*/ 	.word	0xffffffff


	//   ....[3]....
        /*0028*/ 	.word	0xffffffff


	//   ....[4]....
        /*002c*/ 	.word	0xffffffff


	//   ....[5]....
        /*0030*/ 	.word	0xffffffff


	//   ....[6]....
        /*0034*/ 	.word	0xffffffff


	//   ....[7]....
        /*0038*/ 	.word	0xffffffff


	//   ....[8]....
        /*003c*/ 	.word	0xffffffff


	//   ....[9]....
        /*0040*/ 	.word	0x05000000


	//   ....[10]....
        /*0044*/ 	.word	0x05000000


	//   ....[11]....
        /*0048*/ 	.word	0x05000000


	//   ....[12]....
        /*004c*/ 	.word	0x05000000


	//   ....[13]....
        /*0050*/ 	.word	0x05000000


	//   ....[14]....
        /*0054*/ 	.word	0x05000000


	//   ....[15]....
        /*0058*/ 	.word	0x05000000


	//   ....[16]....
        /*005c*/ 	.word	0x05000000


	//   ....[17]....
        /*0060*/ 	.word	0x05000000


	//----- nvinfo : EIATTR_COOP_GROUP_INSTR_OFFSETS
	.align		4
.L_14:
        /*0064*/ 	.byte	0x04, 0x28
        /*0066*/ 	.short	(.L_16 - .L_15)


	//   ....[0]....
.L_15:
        /*0068*/ 	.word	0x00001030


	//   ....[1]....
        /*006c*/ 	.word	0x00001770


	//   ....[2]....
        /*0070*/ 	.word	0x00001d20


	//   ....[3]....
        /*0074*/ 	.word	0x00001fc0


	//   ....[4]....
        /*0078*/ 	.word	0x00002030


	//   ....[5]....
        /*007c*/ 	.word	0x00002090


	//   ....[6]....
        /*0080*/ 	.word	0x000020f0


	//   ....[7]....
        /*0084*/ 	.word	0x00002150


	//   ....[8]....
        /*0088*/ 	.word	0x000021a0


	//   ....[9]....
        /*008c*/ 	.word	0x00002230


	//   ....[10]....
        /*0090*/ 	.word	0x000022a0


	//   ....[11]....
        /*0094*/ 	.word	0x00002310


	//   ....[12]....
        /*0098*/ 	.word	0x00002390


	//   ....[13]....
        /*009c*/ 	.word	0x00002440


	//   ....[14]....
        /*00a0*/ 	.word	0x000024d0


	//   ....[15]....
        /*00a4*/ 	.word	0x00002560


	//   ....[16]....
        /*00a8*/ 	.word	0x000025f0


	//   ....[17]....
        /*00ac*/ 	.word	0x00002670


	//----- nvinfo : EIATTR_VRC_CTA_INIT_COUNT
	.align		4
.L_16:
        /*00b0*/ 	.byte	0x02, 0x4a
	.zero		1
	.zero		1


	//----- nvinfo : EIATTR_EXIT_INSTR_OFFSETS
	.align		4
        /*00b4*/ 	.byte	0x04, 0x1c
        /*00b6*/ 	.short	(.L_18 - .L_17)


	//   ....[0]....
.L_17:
        /*00b8*/ 	.word	0x000021b0


	//   ....[1]....
        /*00bc*/ 	.word	0x000021f0


	//----- nvinfo : EIATTR_CRS_STACK_SIZE
	.align		4
.L_18:
        /*00c0*/ 	.byte	0x04, 0x1e
        /*00c2*/ 	.short	(.L_20 - .L_19)
.L_19:
        /*00c4*/ 	.word	0x00000000


	//----- nvinfo : EIATTR_SW_WAR
	.align		4
.L_20:
        /*00c8*/ 	.byte	0x04, 0x36
        /*00ca*/ 	.short	(.L_22 - .L_21)
.L_21:
        /*00cc*/ 	.word	0x00000008
.L_22:


//--------------------- .nv.callgraph             --------------------------
	.section	.nv.callgraph,"",@"SHT_CUDA_CALLGRAPH"
	.align	4
	.sectionentsize	8
	.align		4
        /*0000*/ 	.word	0x00000000
	.align		4
        /*0004*/ 	.word	0xffffffff
	.align		4
        /*0008*/ 	.word	0x00000000
	.align		4
        /*000c*/ 	.word	0xfffffffe
	.align		4
        /*0010*/ 	.word	0x00000000
	.align		4
        /*0014*/ 	.word	0xfffffffd
	.align		4
        /*0018*/ 	.word	0x00000000
	.align		4
        /*001c*/ 	.word	0xfffffffc


//--------------------- .nv.constant3             --------------------------
	.section	.nv.constant3,"a",@progbits
	.align	8
.nv.constant3:
	.type		cSh,@object
	.size		cSh,(.L_0 - cSh)
cSh:
	.zero		80
.L_0:


//--------------------- .text._Z17ParticleSimulatorv --------------------------
	.section	.text._Z17ParticleSimulatorv,"ax",@progbits
	.align	128
        .global         _Z17ParticleSimulatorv
        .type           _Z17ParticleSimulatorv,@function
        .size           _Z17ParticleSimulatorv,(.L_x_68 - _Z17ParticleSimulatorv)
        .other          _Z17ParticleSimulatorv,@"STO_CUDA_ENTRY STV_DEFAULT"
_Z17ParticleSimulatorv:
.text._Z17ParticleSimulatorv:
[----:B------:R-:W-:Y:S01]  /*0000*/  LDC R1, c[0x0][0x37c] ;  /* 0x0000df00ff017b82 */ /* 0x000fe20000000800 */
[----:B------:R-:W0:Y:S07]  /*0010*/  S2R R14, SR_TID.X ;  /* 0x00000000000e7919 */ /* 0x000e2e0000002100 */
[----:B------:R-:W1:Y:S01]  /*0020*/  LDC R18, c[0x3][RZ] ;  /* 0x00c00000ff127b82 */ /* 0x000e620000000800 */
[----:B------:R-:W2:Y:S01]  /*0030*/  LDCU.64 UR16, c[0x0][0x358] ;  /* 0x00006b00ff1077ac */ /* 0x000ea20008000a00 */
[----:B------:R-:W-:Y:S06]  /*0040*/  BSSY.RECONVERGENT B0, `(.L_x_0) ;  /* 0x0000015000007945 */ /* 0x000fec0003800200 */
[----:B------:R-:W3:Y:S01]  /*0050*/  S2UR UR20, SR_CgaCtaId ;  /* 0x00000000001479c3 */ /* 0x000ee20000008800 */
[----:B-1----:R-:W-:-:S04]  /*0060*/  IADD3 R0, PT, PT, R18, 0x1f, RZ ;  /* 0x0000001f12007810 */ /* 0x002fc80007ffe0ff */
[----:B------:R-:W-:Y:S02]  /*0070*/  SHF.R.S32.HI R17, RZ, 0x1f, R0 ;  /* 0x0000001fff117819 */ /* 0x000fe40000011400 */
[----:B0-----:R-:W-:Y:S02]  /*0080*/  ISETP.GE.AND P0, PT, R14, R18, PT ;  /* 0x000000120e00720c */ /* 0x001fe40003f06270 */
[----:B------:R-:W-:-:S11]  /*0090*/  SHF.R.U32.HI R31, RZ, 0x5, R14 ;  /* 0x00000005ff1f7819 */ /* 0x000fd6000001160e */
[----:B--23--:R-:W-:Y:S05]  /*00a0*/  @P0 BRA `(.L_x_1) ;  /* 0x0000000000380947 */ /* 0x00cfea0003800000 */
[----:B------:R-:W0:Y:S01]  /*00b0*/  LDC R16, c[0x0][0x360] ;  /* 0x0000d800ff107b82 */ /* 0x000e220000000800 */
[----:B------:R-:W-:-:S07]  /*00c0*/  IMAD.MOV.U32 R15, RZ, RZ, R14 ;  /* 0x000000ffff0f7224 */ /* 0x000fce00078e000e */
[----:B------:R-:W1:Y:S08]  /*00d0*/  LDC.64 R8, c[0x3][0x28] ;  /* 0x00c00a00ff087b82 */ /* 0x000e700000000a00 */
[----:B------:R-:W2:Y:S08]  /*00e0*/  LDC.64 R10, c[0x3][0x30] ;  /* 0x00c00c00ff0a7b82 */ /* 0x000eb00000000a00 */
[----:B------:R-:W3:Y:S02]  /*00f0*/  LDC.64 R12, c[0x3][0x38] ;  /* 0x00c00e00ff0c7b82 */ /* 0x000ee40000000a00 */
.L_x_2:
[----:B-1----:R-:W-:-:S04]  /*0100*/  IMAD.WIDE R2, R15, 0x4, R8 ;  /* 0x000000040f027825 */ /* 0x002fc800078e0208 */
[C---:B--2---:R-:W-:Y:S01]  /*0110*/  IMAD.WIDE R4, R15.reuse, 0x4, R10 ;  /* 0x000000040f047825 */ /* 0x044fe200078e020a */
[----:B------:R4:W-:Y:S03]  /*0120*/  STG.E desc[UR16][R2.64], RZ ;  /* 0x000000ff02007986 */ /* 0x0009e6000c101910 */
[----:B---3--:R-:W-:Y:S01]  /*0130*/  IMAD.WIDE R6, R15, 0x4, R12 ;  /* 0x000000040f067825 */ /* 0x008fe200078e020c */
[----:B------:R4:W-:Y:S01]  /*0140*/  STG.E desc[UR16][R4.64], RZ ;  /* 0x000000ff04007986 */ /* 0x0009e2000c101910 */
[----:B0-----:R-:W-:-:S03]  /*0150*/  IADD3 R15, PT, PT, R16, R15, RZ ;  /* 0x0000000f100f7210 */ /* 0x001fc60007ffe0ff */
[----:B------:R4:W-:Y:S01]  /*0160*/  STG.E desc[UR16][R6.64], RZ ;  /* 0x000000ff06007986 */ /* 0x0009e2000c101910 */
[----:B------:R-:W-:-:S13]  /*0170*/  ISETP.GE.AND P0, PT, R15, R18, PT ;  /* 0x000000120f00720c */ /* 0x000fda0003f06270 */
[----:B----4-:R-:W-:Y:S05]  /*0180*/  @!P0 BRA `(.L_x_2) ;  /* 0xfffffffc00dc8947 */ /* 0x010fea000383ffff */
.L_x_1:
[----:B------:R-:W-:Y:S05]  /*0190*/  BSYNC.RECONVERGENT B0 ;  /* 0x0000000000007941 */ /* 0x000fea0003800200 */
.L_x_0:
[----:B------:R-:W-:Y:S01]  /*01a0*/  LEA.HI R0, R17, R0, RZ, 0x5 ;  /* 0x0000000011007211 */ /* 0x000fe200078f28ff */
[----:B------:R-:W-:Y:S01]  /*01b0*/  UMOV UR18, 0x400 ;  /* 0x0000040000127882 */ /* 0x000fe20000000000 */
[----:B------:R-:W-:Y:S01]  /*01c0*/  LOP3.LUT R3, RZ, R31, RZ, 0x33, !PT ;  /* 0x0000001fff037212 */ /* 0x000fe200078e33ff */
[----:B------:R-:W-:Y:S01]  /*01d0*/  UIADD3 UR4, UPT, UPT, UR18, 0x4000, URZ ;  /* 0x0000400012047890 */ /* 0x000fe2000fffe0ff */
[----:B------:R-:W-:Y:S01]  /*01e0*/  BAR.SYNC.DEFER_BLOCKING 0x0 ;  /* 0x0000000000007b1d */ /* 0x000fe20000010000 */
[----:B------:R-:W-:Y:S01]  /*01f0*/  IMAD.MOV.U32 R35, RZ, RZ, RZ ;  /* 0x000000ffff237224 */ /* 0x000fe200078e00ff */
[----:B------:R-:W-:Y:S01]  /*0200*/  LEA.HI.SX32 R29, R0, R3, 0x1b ;  /* 0x00000003001d7211 */ /* 0x000fe200078fdaff */
[----:B------:R-:W-:Y:S01]  /*0210*/  ULEA UR4, UR20, UR4, 0x18 ;  /* 0x0000000414047291 */ /* 0x000fe2000f8ec0ff */
[C---:B------:R-:W-:Y:S02]  /*0220*/  LOP3.LUT R33, R14.reuse, 0x1f, RZ, 0xc0, !PT ;  /* 0x0000001f0e217812 */ /* 0x040fe400078ec0ff */
[----:B------:R-:W-:Y:S01]  /*0230*/  ISETP.GE.AND P0, PT, R29, RZ, PT ;  /* 0x000000ff1d00720c */ /* 0x000fe20003f06270 */
[----:B------:R-:W-:Y:S02]  /*0240*/  BSSY B1, `(.L_x_3) ;  /* 0x00001d4000017945 */ /* 0x000fe40003800000 */
[----:B------:R-:W-:-:S10]  /*0250*/  LEA R28, R14, UR4, 0x2 ;  /* 0x000000040e1c7c11 */ /* 0x000fd4000f8e10ff */
[----:B------:R-:W-:Y:S05]  /*0260*/  @!P0 BRA `(.L_x_4) ;  /* 0x0000001c00448947 */ /* 0x000fea0003800000 */
[----:B------:R-:W-:Y:S01]  /*0270*/  UIADD3 UR4, UPT, UPT, UR18, 0x800, URZ ;  /* 0x0000080012047890 */ /* 0x000fe2000fffe0ff */
[----:B------:R-:W-:Y:S01]  /*0280*/  LOP3.LUT R27, R14, 0x3e0, RZ, 0xc0, !PT ;  /* 0x000003e00e1b7812 */ /* 0x000fe200078ec0ff */
[----:B------:R-:W-:Y:S01]  /*0290*/  UIADD3 UR5, UPT, UPT, UR18, 0x1000, URZ ;  /* 0x0000100012057890 */ /* 0x000fe2000fffe0ff */
[----:B------:R-:W-:Y:S01]  /*02a0*/  HFMA2 R35, -RZ, RZ, 0, 0 ;  /* 0x00000000ff237431 */ /* 0x000fe200000001ff */
[----:B------:R-:W-:Y:S01]  /*02b0*/  UIADD3 UR6, UPT, UPT, UR18, 0x1800, URZ ;  /* 0x0000180012067890 */ /* 0x000fe2000fffe0ff */
[----:B------:R-:W-:Y:S01]  /*02c0*/  LOP3.LUT R27, R27, 0x1f, R14, 0xf8, !PT ;  /* 0x0000001f1b1b7812 */ /* 0x000fe200078ef80e */
[----:B------:R-:W-:Y:S01]  /*02d0*/  UIADD3 UR7, UPT, UPT, UR18, 0x2000, URZ ;  /* 0x0000200012077890 */ /* 0x000fe2000fffe0ff */
[----:B------:R-:W-:Y:S01]  /*02e0*/  LEA.HI.SX32 R31, R0, -R31, 0x1b ;  /* 0x8000001f001f7211 */ /* 0x000fe200078fdaff */
[----:B------:R-:W-:Y:S02]  /*02f0*/  UIADD3 UR8, UPT, UPT, UR18, 0x2800, URZ ;  /* 0x0000280012087890 */ /* 0x000fe4000fffe0ff */
[----:B------:R-:W-:-:S02]  /*0300*/  UIADD3 UR9, UPT, UPT, UR18, 0x3000, URZ ;  /* 0x0000300012097890 */ /* 0x000fc4000fffe0ff */
[----:B------:R-:W-:Y:S02]  /*0310*/  UIADD3 UR10, UPT, UPT, UR18, 0x3800, URZ ;  /* 0x00003800120a7890 */ /* 0x000fe4000fffe0ff */
[----:B------:R-:W-:Y:S02]  /*0320*/  UIADD3 UR11, UPT, UPT, UR18, 0x4800, URZ ;  /* 0x00004800120b7890 */ /* 0x000fe4000fffe0ff */
[----:B------:R-:W-:Y:S02]  /*0330*/  UIADD3 UR12, UPT, UPT, UR18, 0x5000, URZ ;  /* 0x00005000120c7890 */ /* 0x000fe4000fffe0ff */
[----:B------:R-:W-:Y:S02]  /*0340*/  UIADD3 UR13, UPT, UPT, UR18, 0x5800, URZ ;  /* 0x00005800120d7890 */ /* 0x000fe4000fffe0ff */
[----:B------:R-:W-:Y:S02]  /*0350*/  UIADD3 UR14, UPT, UPT, UR18, 0x6000, URZ ;  /* 0x00006000120e7890 */ /* 0x000fe4000fffe0ff */
[----:B------:R-:W-:-:S02]  /*0360*/  UIADD3 UR15, UPT, UPT, UR18, 0x6800, URZ ;  /* 0x00006800120f7890 */ /* 0x000fc4000fffe0ff */
[----:B------:R-:W-:Y:S02]  /*0370*/  ULEA UR19, UR20, UR18, 0x18 ;  /* 0x0000001214137291 */ /* 0x000fe4000f8ec0ff */
[----:B------:R-:W-:Y:S02]  /*0380*/  ULEA UR4, UR20, UR4, 0x18 ;  /* 0x0000000414047291 */ /* 0x000fe4000f8ec0ff */
[----:B------:R-:W-:Y:S02]  /*0390*/  ULEA UR5, UR20, UR5, 0x18 ;  /* 0x0000000514057291 */ /* 0x000fe4000f8ec0ff */
[----:B------:R-:W-:Y:S01]  /*03a0*/  ULEA UR6, UR20, UR6, 0x18 ;  /* 0x0000000614067291 */ /* 0x000fe2000f8ec0ff */
[C---:B------:R-:W-:Y:S01]  /*03b0*/  LEA R26, R14.reuse, UR19, 0x2 ;  /* 0x000000130e1a7c11 */ /* 0x040fe2000f8e10ff */
        /* <DEDUP_REMOVED lines=17> */
[----:B------:R-:W-:-:S02]  /*04d0*/  LEA R17, R14, UR12, 0x2 ;  /* 0x0000000c0e117c11 */ /* 0x000fc4000f8e10ff */
[C---:B------:R-:W-:Y:S02]  /*04e0*/  LEA R16, R14.reuse, UR13, 0x2 ;  /* 0x0000000d0e107c11 */ /* 0x040fe4000f8e10ff */
[C---:B------:R-:W-:Y:S02]  /*04f0*/  LEA R15, R14.reuse, UR14, 0x2 ;  /* 0x0000000e0e0f7c11 */ /* 0x040fe4000f8e10ff */
[----:B------:R-:W-:-:S07]  /*0500*/  LEA R14, R14, UR15, 0x2 ;  /* 0x0000000f0e0e7c11 */ /* 0x000fce000f8e10ff */
.L_x_35:
[----:B------:R-:W0:Y:S01]  /*0510*/  LDCU UR4, c[0x3][URZ] ;  /* 0x00c00000ff0477ac */ /* 0x000e220008000800 */
[----:B------:R-:W-:Y:S01]  /*0520*/  IMAD R13, R29, 0x20, R33 ;  /* 0x000000201d0d7824 */ /* 0x000fe200078e0221 */
[----:B-1----:R-:W1:Y:S08]  /*0530*/  LDC.64 R4, c[0x3][0x10] ;  /* 0x00c00400ff047b82 */ /* 0x002e700000000a00 */
[----:B------:R-:W2:Y:S01]  /*0540*/  LDC.64 R6, c[0x3][0x18] ;  /* 0x00c00600ff067b82 */ /* 0x000ea20000000a00 */
[----:B0-----:R-:W-:-:S13]  /*0550*/  ISETP.GE.AND P0, PT, R13, UR4, PT ;  /* 0x000000040d007c0c */ /* 0x001fda000bf06270 */
[----:B------:R-:W0:Y:S01]  /*0560*/  @!P0 LDC.64 R8, c[0x3][0x20] ;  /* 0x00c00800ff088b82 */ /* 0x000e220000000a00 */
[----:B-1----:R-:W-:-:S04]  /*0570*/  @!P0 IMAD.WIDE.U32 R4, R13, 0x4, R4 ;  /* 0x000000040d048825 */ /* 0x002fc800078e0004 */
[C---:B--2---:R-:W-:Y:S02]  /*0580*/  @!P0 IMAD.WIDE.U32 R6, R13.reuse, 0x4, R6 ;  /* 0x000000040d068825 */ /* 0x044fe400078e0006 */
[----:B------:R-:W2:Y:S01]  /*0590*/  @!P0 LDG.E R5, desc[UR16][R4.64] ;  /* 0x0000001004058981 */ /* 0x000ea2000c1e1900 */
[----:B------:R-:W1:Y:S03]  /*05a0*/  @!P0 LDC.64 R2, c[0x3][0x40] ;  /* 0x00c01000ff028b82 */ /* 0x000e660000000a00 */
[----:B------:R-:W3:Y:S01]  /*05b0*/  @!P0 LDG.E R6, desc[UR16][R6.64] ;  /* 0x0000001006068981 */ /* 0x000ee2000c1e1900 */
[----:B0-----:R-:W-:-:S06]  /*05c0*/  @!P0 IMAD.WIDE.U32 R8, R13, 0x4, R8 ;  /* 0x000000040d088825 */ /* 0x001fcc00078e0008 */
[----:B------:R-:W4:Y:S01]  /*05d0*/  @!P0 LDG.E R9, desc[UR16][R8.64] ;  /* 0x0000001008098981 */ /* 0x000f22000c1e1900 */
[----:B-1----:R-:W-:-:S06]  /*05e0*/  @!P0 IMAD.WIDE.U32 R2, R13, 0x4, R2 ;  /* 0x000000040d028825 */ /* 0x002fcc00078e0002 */
[----:B------:R-:W5:Y:S01]  /*05f0*/  @!P0 LDG.E R2, desc[UR16][R2.64] ;  /* 0x0000001002028981 */ /* 0x000f62000c1e1900 */
[----:B------:R-:W-:-:S05]  /*0600*/  @P0 I2FP.F32.U32 R0, R13 ;  /* 0x0000000d00000245 */ /* 0x000fca0000201000 */
[----:B------:R-:W-:Y:S01]  /*0610*/  @P0 FADD R11, R0, 10000 ;  /* 0x461c4000000b0421 */ /* 0x000fe20000000000 */
[----:B------:R-:W-:Y:S01]  /*0620*/  BSSY B0, `(.L_x_5) ;  /* 0x000018f000007945 */ /* 0x000fe20003800000 */
[----:B------:R-:W-:Y:S01]  /*0630*/  MOV R12, RZ ;  /* 0x000000ff000c7202 */ /* 0x000fe20000000f00 */
[----:B--2---:R0:W-:Y:S04]  /*0640*/  @!P0 STS [R26], R5 ;  /* 0x000000051a008388 */ /* 0x0041e80000000800 */
[----:B---3--:R0:W-:Y:S04]  /*0650*/  @!P0 STS [R25], R6 ;  /* 0x0000000619008388 */ /* 0x0081e80000000800 */
[----:B----4-:R0:W-:Y:S04]  /*0660*/  @!P0 STS [R24], R9 ;  /* 0x0000000918008388 */ /* 0x0101e80000000800 */
[----:B-----5:R0:W-:Y:S04]  /*0670*/  @!P0 STS [R23], R2 ;  /* 0x0000000217008388 */ /* 0x0201e80000000800 */
[----:B------:R0:W-:Y:S04]  /*0680*/  @P0 STS [R26], R11 ;  /* 0x0000000b1a000388 */ /* 0x0001e80000000800 */
[----:B------:R0:W-:Y:S04]  /*0690*/  @P0 STS [R25], R11 ;  /* 0x0000000b19000388 */ /* 0x0001e80000000800 */
[----:B------:R0:W-:Y:S04]  /*06a0*/  @P0 STS [R24], R11 ;  /* 0x0000000b18000388 */ /* 0x0001e80000000800 */
[----:B------:R0:W-:Y:S02]  /*06b0*/  @P0 STS [R23], RZ ;  /* 0x000000ff17000388 */ /* 0x0001e40000000800 */
.L_x_34:
[----:B------:R-:W-:Y:S05]  /*06c0*/  YIELD ;  /* 0x0000000000007946 */ /* 0x000fea0003800000 */
[----:B-1----:R-:W1:Y:S01]  /*06d0*/  LDCU UR4, c[0x3][URZ] ;  /* 0x00c00000ff0477ac */ /* 0x002e620008000800 */
[----:B0-----:R-:W-:Y:S01]  /*06e0*/  IMAD R11, R12, 0x20, R33 ;  /* 0x000000200c0b7824 */ /* 0x001fe200078e0221 */
[----:B------:R-:W0:Y:S08]  /*06f0*/  LDC.64 R6, c[0x3][0x10] ;  /* 0x00c00400ff067b82 */ /* 0x000e300000000a00 */
[----:B------:R-:W2:Y:S01]  /*0700*/  LDC.64 R8, c[0x3][0x18] ;  /* 0x00c00600ff087b82 */ /* 0x000ea20000000a00 */
[----:B-1----:R-:W-:-:S13]  /*0710*/  ISETP.GE.AND P0, PT, R11, UR4, PT ;  /* 0x000000040b007c0c */ /* 0x002fda000bf06270 */
[----:B------:R-:W1:Y:S01]  /*0720*/  @!P0 LDC.64 R4, c[0x3][0x20] ;  /* 0x00c00800ff048b82 */ /* 0x000e620000000a00 */
[----:B0-----:R-:W-:-:S04]  /*0730*/  @!P0 IMAD.WIDE.U32 R6, R11, 0x4, R6 ;  /* 0x000000040b068825 */ /* 0x001fc800078e0006 */
[C---:B--2---:R-:W-:Y:S02]  /*0740*/  @!P0 IMAD.WIDE.U32 R8, R11.reuse, 0x4, R8 ;  /* 0x000000040b088825 */ /* 0x044fe400078e0008 */
[----:B------:R-:W2:Y:S01]  /*0750*/  @!P0 LDG.E R7, desc[UR16][R6.64] ;  /* 0x0000001006078981 */ /* 0x000ea2000c1e1900 */
[----:B------:R-:W0:Y:S03]  /*0760*/  @!P0 LDC.64 R2, c[0x3][0x40] ;  /* 0x00c01000ff028b82 */ /* 0x000e260000000a00 */
[----:B------:R3:W4:Y:S01]  /*0770*/  @!P0 LDG.E R8, desc[UR16][R8.64] ;  /* 0x0000001008088981 */ /* 0x000722000c1e1900 */
[----:B-1----:R-:W-:-:S06]  /*0780*/  @!P0 IMAD.WIDE.U32 R4, R11, 0x4, R4 ;  /* 0x000000040b048825 */ /* 0x002fcc00078e0004 */
[----:B------:R-:W5:Y:S01]  /*0790*/  @!P0 LDG.E R5, desc[UR16][R4.64] ;  /* 0x0000001004058981 */ /* 0x000f62000c1e1900 */
[----:B0-----:R-:W-:-:S06]  /*07a0*/  @!P0 IMAD.WIDE.U32 R2, R11, 0x4, R2 ;  /* 0x000000040b028825 */ /* 0x001fcc00078e0002 */
[----:B------:R-:W5:Y:S01]  /*07b0*/  @!P0 LDG.E R2, desc[UR16][R2.64] ;  /* 0x0000001002028981 */ /* 0x000f62000c1e1900 */
[----:B------:R-:W-:-:S05]  /*07c0*/  @P0 I2FP.F32.U32 R0, R11 ;  /* 0x0000000b00000245 */ /* 0x000fca0000201000 */
[C---:B------:R-:W-:Y:S01]  /*07d0*/  @P0 FADD R37, R0.reuse, 10100 ;  /* 0x461dd00000250421 */ /* 0x040fe20000000000 */
[C---:B------:R-:W-:Y:S01]  /*07e0*/  @P0 FADD R10, R0.reuse, 10200 ;  /* 0x461f6000000a0421 */ /* 0x040fe20000000000 */
[----:B------:R-:W-:Y:S01]  /*07f0*/  @P0 FADD R39, R0, 10300 ;  /* 0x4620f00000270421 */ /* 0x000fe20000000000 */
[CC--:B------:R-:W-:Y:S01]  /*0800*/  ISETP.NE.AND P1, PT, R29.reuse, R12.reuse, PT ;  /* 0x0000000c1d00720c */ /* 0x0c0fe20003f25270 */
[----:B------:R-:W-:Y:S01]  /*0810*/  BSSY B2, `(.L_x_6) ;  /* 0x0000084000027945 */ /* 0x000fe20003800000 */
[----:B---3--:R-:W-:Y:S01]  /*0820*/  MOV R9, 0x3f000000 ;  /* 0x3f00000000097802 */ /* 0x008fe20000000f00 */
[----:B--2---:R-:W-:Y:S04]  /*0830*/  @!P0 STS [R22], R7 ;  /* 0x0000000716008388 */ /* 0x004fe80000000800 */
[----:B----4-:R-:W-:Y:S04]  /*0840*/  @!P0 STS [R21], R8 ;  /* 0x0000000815008388 */ /* 0x010fe80000000800 */
[----:B-----5:R-:W-:Y:S04]  /*0850*/  @!P0 STS [R20], R5 ;  /* 0x0000000514008388 */ /* 0x020fe80000000800 */
[----:B------:R-:W-:Y:S04]  /*0860*/  @!P0 STS [R19], R2 ;  /* 0x0000000213008388 */ /* 0x000fe80000000800 */
[----:B------:R-:W-:Y:S04]  /*0870*/  @P0 STS [R22], R37 ;  /* 0x0000002516000388 */ /* 0x000fe80000000800 */
[----:B------:R0:W-:Y:S04]  /*0880*/  @P0 STS [R21], R10 ;  /* 0x0000000a15000388 */ /* 0x0001e80000000800 */
[----:B------:R1:W-:Y:S04]  /*0890*/  @P0 STS [R20], R39 ;  /* 0x0000002714000388 */ /* 0x0003e80000000800 */
[----:B------:R1:W-:Y:S04]  /*08a0*/  @P0 STS [R19], RZ ;  /* 0x000000ff13000388 */ /* 0x0003e80000000800 */
[----:B------:R1:W-:Y:S04]  /*08b0*/  STS [R28], RZ ;  /* 0x000000ff1c007388 */ /* 0x0003e80000000800 */
[----:B------:R1:W-:Y:S04]  /*08c0*/  STS [R18], RZ ;  /* 0x000000ff12007388 */ /* 0x0003e80000000800 */
[----:B------:R1:W-:Y:S04]  /*08d0*/  STS [R17], RZ ;  /* 0x000000ff11007388 */ /* 0x0003e80000000800 */
[----:B------:R1:W-:Y:S04]  /*08e0*/  STS [R16], RZ ;  /* 0x000000ff10007388 */ /* 0x0003e80000000800 */
[----:B------:R1:W-:Y:S04]  /*08f0*/  STS [R15], RZ ;  /* 0x000000ff0f007388 */ /* 0x0003e80000000800 */
[----:B------:R1:W-:Y:S01]  /*0900*/  STS [R14], RZ ;  /* 0x000000ff0e007388 */ /* 0x0003e20000000800 */
[----:B------:R-:W-:Y:S01]  /*0910*/  ISETP.NE.AND P0, PT, R29, R12, PT ;  /* 0x0000000c1d00720c */ /* 0x000fe20003f05270 */
[----:B0-----:R-:W-:-:S03]  /*0920*/  IMAD.MOV.U32 R10, RZ, RZ, RZ ;  /* 0x000000ffff0a7224 */ /* 0x001fc600078e00ff */
[----:B------:R-:W-:Y:S01]  /*0930*/  FSEL R9, R9, 1, !P0 ;  /* 0x3f80000009097808 */ /* 0x000fe20004000000 */
[----:B------:R-:W-:Y:S08]  /*0940*/  @P1 BRA `(.L_x_7) ;  /* 0x0000000400c01947 */ /* 0x000ff00003800000 */
[----:B------:R-:W0:Y:S01]  /*0950*/  S2UR UR6, SR_CgaCtaId ;  /* 0x00000000000679c3 */ /* 0x000e220000008800 */
[----:B------:R-:W-:Y:S01]  /*0960*/  ISETP.NE.AND P0, PT, R33, 0x1f, PT ;  /* 0x0000001f2100780c */ /* 0x000fe20003f05270 */
[----:B------:R-:W-:Y:S01]  /*0970*/  UMOV UR4, 0x400 ;  /* 0x0000040000047882 */ /* 0x000fe20000000000 */
[----:B------:R-:W-:Y:S01]  /*0980*/  IADD3 R8, PT, PT, R27, -0x20, RZ ;  /* 0xffffffe01b087810 */ /* 0x000fe20007ffe0ff */
[----:B------:R-:W-:Y:S01]  /*0990*/  UIADD3 UR5, UPT, UPT, UR4, 0x2000, URZ ;  /* 0x0000200004057890 */ /* 0x000fe2000fffe0ff */
[----:B------:R-:W-:Y:S01]  /*09a0*/  BSSY.RECONVERGENT B3, `(.L_x_8) ;  /* 0x0000023000037945 */ /* 0x000fe20003800200 */
[----:B------:R-:W-:Y:S02]  /*09b0*/  UIADD3 UR7, UPT, UPT, UR4, 0x2800, URZ ;  /* 0x0000280004077890 */ /* 0x000fe4000fffe0ff */
[----:B------:R-:W-:-:S06]  /*09c0*/  UIADD3 UR4, UPT, UPT, UR4, 0x3000, URZ ;  /* 0x0000300004047890 */ /* 0x000fcc000fffe0ff */
[----:B------:R-:W-:Y:S01]  /*09d0*/  @P0 IMAD.MOV R8, RZ, RZ, R27 ;  /* 0x000000ffff080224 */ /* 0x000fe200078e021b */
[----:B0-----:R-:W-:Y:S02]  /*09e0*/  ULEA UR5, UR6, UR5, 0x18 ;  /* 0x0000000506057291 */ /* 0x001fe4000f8ec0ff */
[----:B------:R-:W-:Y:S02]  /*09f0*/  ULEA UR7, UR6, UR7, 0x18 ;  /* 0x0000000706077291 */ /* 0x000fe4000f8ec0ff */
[----:B------:R-:W-:Y:S02]  /*0a00*/  ULEA UR4, UR6, UR4, 0x18 ;  /* 0x0000000406047291 */ /* 0x000fe4000f8ec0ff */
[C---:B------:R-:W-:Y:S02]  /*0a10*/  LEA R0, R8.reuse, UR5, 0x2 ;  /* 0x0000000508007c11 */ /* 0x040fe4000f8e10ff */
[C---:B------:R-:W-:Y:S02]  /*0a20*/  LEA R2, R8.reuse, UR7, 0x2 ;  /* 0x0000000708027c11 */ /* 0x040fe4000f8e10ff */
[----:B------:R-:W-:-:S02]  /*0a30*/  LEA R10, R8, UR4, 0x2 ;  /* 0x00000004080a7c11 */ /* 0x000fc4000f8e10ff */
[----:B------:R-:W-:Y:S04]  /*0a40*/  LDS R0, [R0+0x4] ;  /* 0x0000040000007984 */ /* 0x000fe80000000800 */
[----:B------:R-:W0:Y:S04]  /*0a50*/  LDS R7, [R26] ;  /* 0x000000001a077984 */ /* 0x000e280000000800 */
[----:B------:R-:W-:Y:S04]  /*0a60*/  LDS R2, [R2+0x4] ;  /* 0x0000040002027984 */ /* 0x000fe80000000800 */
[----:B------:R-:W2:Y:S04]  /*0a70*/  LDS R3, [R25] ;  /* 0x0000000019037984 */ /* 0x000ea80000000800 */
[----:B------:R-:W-:Y:S04]  /*0a80*/  LDS R5, [R10+0x4] ;  /* 0x000004000a057984 */ /* 0x000fe80000000800 */
[----:B------:R-:W3:Y:S01]  /*0a90*/  LDS R4, [R24] ;  /* 0x0000000018047984 */ /* 0x000ee20000000800 */
[----:B0-----:R-:W-:Y:S01]  /*0aa0*/  FADD R7, R0, -R7 ;  /* 0x8000000700077221 */ /* 0x001fe20000000000 */
[----:B--2---:R-:W-:-:S04]  /*0ab0*/  FADD R6, R2, -R3 ;  /* 0x8000000302067221 */ /* 0x004fc80000000000 */
[----:B------:R-:W-:Y:S01]  /*0ac0*/  FMUL R30, R6, R6 ;  /* 0x00000006061e7220 */ /* 0x000fe20000400000 */
[----:B---3--:R-:W-:-:S03]  /*0ad0*/  FADD R5, R5, -R4 ;  /* 0x8000000405057221 */ /* 0x008fc60000000000 */
[----:B------:R-:W-:-:S04]  /*0ae0*/  FFMA R4, R7, R7, R30 ;  /* 0x0000000707047223 */ /* 0x000fc8000000001e */
[----:B------:R-:W-:-:S04]  /*0af0*/  FFMA R4, R5, R5, R4 ;  /* 0x0000000505047223 */ /* 0x000fc80000000004 */
[----:B------:R0:W2:Y:S01]  /*0b00*/  MUFU.RSQ R3, R4 ;  /* 0x0000000400037308 */ /* 0x0000a20000001400 */
[----:B------:R-:W-:-:S04]  /*0b10*/  IADD3 R0, PT, PT, R4, -0xd000000, RZ ;  /* 0xf300000004007810 */ /* 0x000fc80007ffe0ff */
[----:B------:R-:W-:-:S13]  /*0b20*/  ISETP.GT.U32.AND P0, PT, R0, 0x727fffff, PT ;  /* 0x727fffff0000780c */ /* 0x000fda0003f04070 */
[----:B0-2---:R-:W-:Y:S05]  /*0b30*/  @!P0 BRA `(.L_x_9) ;  /* 0x0000000000148947 */ /* 0x005fea0003800000 */
[----:B------:R-:W-:Y:S01]  /*0b40*/  IMAD.MOV.U32 R45, RZ, RZ, R4 ;  /* 0x000000ffff2d7224 */ /* 0x000fe200078e0004 */
[----:B------:R-:W-:-:S07]  /*0b50*/  MOV R0, 0xb70 ;  /* 0x00000b7000007802 */ /* 0x000fce0000000f00 */
[----:B-1----:R-:W-:Y:S05]  /*0b60*/  CALL.REL.NOINC `($__internal_0_$__cuda_sm20_sqrt_rn_f32_slowpath) ;  /* 0x0000001800cc7944 */ /* 0x002fea0003c00000 */
[----:B------:R-:W-:Y:S01]  /*0b70*/  MOV R39, R47 ;  /* 0x0000002f00277202 */ /* 0x000fe20000000f00 */
[----:B------:R-:W-:Y:S06]  /*0b80*/  BRA `(.L_x_10) ;  /* 0x0000000000107947 */ /* 0x000fec0003800000 */
.L_x_9:
[----:B-1----:R-:W-:Y:S01]  /*0b90*/  FMUL.FTZ R39, R4, R3 ;  /* 0x0000000304277220 */ /* 0x002fe20000410000 */
[----:B------:R-:W-:-:S03]  /*0ba0*/  FMUL.FTZ R2, R3, 0.5 ;  /* 0x3f00000003027820 */ /* 0x000fc60000410000 */
[----:B------:R-:W-:-:S04]  /*0bb0*/  FFMA R0, -R39, R39, R4 ;  /* 0x0000002727007223 */ /* 0x000fc80000000104 */
[----:B------:R-:W-:-:S07]  /*0bc0*/  FFMA R39, R0, R2, R39 ;  /* 0x0000000200277223 */ /* 0x000fce0000000027 */
.L_x_10:
[----:B------:R-:W-:Y:S05]  /*0bd0*/  BSYNC.RECONVERGENT B3 ;  /* 0x0000000000037941 */ /* 0x000fea0003800200 */
.L_x_8:
[----:B------:R-:W0:Y:S01]  /*0be0*/  S2UR UR5, SR_CgaCtaId ;  /* 0x00000000000579c3 */ /* 0x000e220000008800 */
[----:B------:R-:W-:Y:S01]  /*0bf0*/  UMOV UR4, 0x400 ;  /* 0x0000040000047882 */ /* 0x000fe20000000000 */
[----:B------:R-:W1:Y:S01]  /*0c00*/  MUFU.RCP R10, R39 ;  /* 0x00000027000a7308 */ /* 0x000e620000001000 */
[----:B------:R-:W-:Y:S01]  /*0c10*/  UIADD3 UR4, UPT, UPT, UR4, 0x3800, URZ ;  /* 0x0000380004047890 */ /* 0x000fe2000fffe0ff */
[----:B------:R-:W-:Y:S01]  /*0c20*/  BSSY.RECONVERGENT B3, `(.L_x_11) ;  /* 0x0000012000037945 */ /* 0x000fe20003800200 */
[----:B-1----:R-:W-:-:S04]  /*0c30*/  FFMA R37, R10, -R39, 1 ;  /* 0x3f8000000a257423 */ /* 0x002fc80000000827 */
[----:B------:R-:W-:Y:S01]  /*0c40*/  FFMA R37, R10, R37, R10 ;  /* 0x000000250a257223 */ /* 0x000fe2000000000a */
[----:B0-----:R-:W-:-:S06]  /*0c50*/  ULEA UR4, UR5, UR4, 0x18 ;  /* 0x0000000405047291 */ /* 0x001fcc000f8ec0ff */
[----:B------:R-:W-:-:S06]  /*0c60*/  LEA R0, R8, UR4, 0x2 ;  /* 0x0000000408007c11 */ /* 0x000fcc000f8e10ff */
[----:B------:R-:W0:Y:S04]  /*0c70*/  LDS R0, [R0+0x4] ;  /* 0x0000040000007984 */ /* 0x000e280000000800 */
[----:B------:R-:W1:Y:S01]  /*0c80*/  LDS R3, [R23] ;  /* 0x0000000017037984 */ /* 0x000e620000000800 */
[----:B0-----:R-:W-:-:S04]  /*0c90*/  FMUL R2, R0, 0.5 ;  /* 0x3f00000000027820 */ /* 0x001fc80000400000 */
[----:B-1----:R-:W-:-:S04]  /*0ca0*/  FMUL R2, R2, R3 ;  /* 0x0000000302027220 */ /* 0x002fc80000400000 */
[----:B------:R-:W0:Y:S01]  /*0cb0*/  FCHK P0, R2, R39 ;  /* 0x0000002702007302 */ /* 0x000e220000000000 */
[----:B------:R-:W-:-:S04]  /*0cc0*/  FFMA R10, R2, R37, RZ ;  /* 0x00000025020a7223 */ /* 0x000fc800000000ff */
[----:B------:R-:W-:-:S04]  /*0cd0*/  FFMA R3, R10, -R39, R2 ;  /* 0x800000270a037223 */ /* 0x000fc80000000002 */
[----:B------:R-:W-:Y:S01]  /*0ce0*/  FFMA R0, R37, R3, R10 ;  /* 0x0000000325007223 */ /* 0x000fe2000000000a */
[----:B0-----:R-:W-:Y:S06]  /*0cf0*/  @!P0 BRA `(.L_x_12) ;  /* 0x0000000000108947 */ /* 0x001fec0003800000 */
[----:B------:R-:W-:Y:S01]  /*0d00*/  IMAD.MOV.U32 R0, RZ, RZ, R2 ;  /* 0x000000ffff007224 */ /* 0x000fe200078e0002 */
[----:B------:R-:W-:Y:S02]  /*0d10*/  MOV R41, R39 ;  /* 0x0000002700297202 */ /* 0x000fe40000000f00 */
[----:B------:R-:W-:-:S07]  /*0d20*/  MOV R30, 0xd40 ;  /* 0x00000d40001e7802 */ /* 0x000fce0000000f00 */
[----:B------:R-:W-:Y:S05]  /*0d30*/  CALL.REL.NOINC `($__internal_1_$__cuda_sm3x_div_rn_noftz_f32_slowpath) ;  /* 0x0000001800b47944 */ /* 0x000fea0003c00000 */
.L_x_12:
[----:B------:R-:W-:Y:S05]  /*0d40*/  BSYNC.RECONVERGENT B3 ;  /* 0x0000000000037941 */ /* 0x000fea0003800200 */
.L_x_11:
[----:B------:R-:W-:Y:S01]  /*0d50*/  FMUL R41, R4, R39 ;  /* 0x0000002704297220 */ /* 0x000fe20000400000 */
[----:B------:R-:W-:Y:S01]  /*0d60*/  BSSY.RECONVERGENT B3, `(.L_x_13) ;  /* 0x000000d000037945 */ /* 0x000fe20003800200 */
[----:B------:R-:W-:Y:S02]  /*0d70*/  FADD R35, R35, R0 ;  /* 0x0000000023237221 */ /* 0x000fe40000000000 */
[----:B------:R-:W0:Y:S08]  /*0d80*/  MUFU.RCP R3, R41 ;  /* 0x0000002900037308 */ /* 0x000e300000001000 */
[----:B------:R-:W1:Y:S01]  /*0d90*/  FCHK P0, R2, R41 ;  /* 0x0000002902007302 */ /* 0x000e620000000000 */
[----:B0-----:R-:W-:-:S04]  /*0da0*/  FFMA R4, -R41, R3, 1 ;  /* 0x3f80000029047423 */ /* 0x001fc80000000103 */
[----:B------:R-:W-:-:S04]  /*0db0*/  FFMA R3, R3, R4, R3 ;  /* 0x0000000403037223 */ /* 0x000fc80000000003 */
[----:B------:R-:W-:-:S04]  /*0dc0*/  FFMA R4, R2, R3, RZ ;  /* 0x0000000302047223 */ /* 0x000fc800000000ff */
[----:B------:R-:W-:-:S04]  /*0dd0*/  FFMA R10, -R41, R4, R2 ;  /* 0x00000004290a7223 */ /* 0x000fc80000000102 */
[----:B------:R-:W-:Y:S01]  /*0de0*/  FFMA R0, R3, R10, R4 ;  /* 0x0000000a03007223 */ /* 0x000fe20000000004 */
[----:B-1----:R-:W-:Y:S06]  /*0df0*/  @!P0 BRA `(.L_x_14) ;  /* 0x00000000000c8947 */ /* 0x002fec0003800000 */
[----:B------:R-:W-:Y:S01]  /*0e00*/  IMAD.MOV.U32 R0, RZ, RZ, R2 ;  /* 0x000000ffff007224 */ /* 0x000fe200078e0002 */
[----:B------:R-:W-:-:S07]  /*0e10*/  MOV R30, 0xe30 ;  /* 0x00000e30001e7802 */ /* 0x000fce0000000f00 */
[----:B------:R-:W-:Y:S05]  /*0e20*/  CALL.REL.NOINC `($__internal_1_$__cuda_sm3x_div_rn_noftz_f32_slowpath) ;  /* 0x0000001800787944 */ /* 0x000fea0003c00000 */
.L_x_14:
[----:B------:R-:W-:Y:S05]  /*0e30*/  BSYNC.RECONVERGENT B3 ;  /* 0x0000000000037941 */ /* 0x000fea0003800200 */
.L_x_13:
[----:B------:R-:W0:Y:S01]  /*0e40*/  LDS R2, [R28] ;  /* 0x000000001c027984 */ /* 0x000e220000000800 */
[----:B------:R-:W1:Y:S01]  /*0e50*/  S2UR UR6, SR_CgaCtaId ;  /* 0x00000000000679c3 */ /* 0x000e620000008800 */
[----:B------:R-:W-:Y:S02]  /*0e60*/  UMOV UR4, 0x400 ;  /* 0x0000040000047882 */ /* 0x000fe40000000000 */
[----:B------:R-:W-:-:S04]  /*0e70*/  UIADD3 UR5, UPT, UPT, UR4, 0x5800, URZ ;  /* 0x0000580004057890 */ /* 0x000fc8000fffe0ff */
[----:B-1----:R-:W-:Y:S01]  /*0e80*/  ULEA UR5, UR6, UR5, 0x18 ;  /* 0x0000000506057291 */ /* 0x002fe2000f8ec0ff */
[----:B0-----:R-:W-:-:S05]  /*0e90*/  FFMA R3, R7, R0, R2 ;  /* 0x0000000007037223 */ /* 0x001fca0000000002 */
[C---:B------:R-:W-:Y:S01]  /*0ea0*/  LEA R2, R8.reuse, UR5, 0x2 ;  /* 0x0000000508027c11 */ /* 0x040fe2000f8e10ff */
[----:B------:R-:W-:Y:S02]  /*0eb0*/  UIADD3 UR5, UPT, UPT, UR4, 0x6000, URZ ;  /* 0x0000600004057890 */ /* 0x000fe4000fffe0ff */
[----:B------:R-:W-:Y:S01]  /*0ec0*/  UIADD3 UR4, UPT, UPT, UR4, 0x6800, URZ ;  /* 0x0000680004047890 */ /* 0x000fe2000fffe0ff */
[----:B------:R-:W-:Y:S01]  /*0ed0*/  STS [R28], R3 ;  /* 0x000000031c007388 */ /* 0x000fe20000000800 */
[----:B------:R-:W-:Y:S02]  /*0ee0*/  ULEA UR5, UR6, UR5, 0x18 ;  /* 0x0000000506057291 */ /* 0x000fe4000f8ec0ff */
[----:B------:R-:W-:Y:S01]  /*0ef0*/  ULEA UR4, UR6, UR4, 0x18 ;  /* 0x0000000406047291 */ /* 0x000fe2000f8ec0ff */
[----:B------:R-:W0:Y:S02]  /*0f00*/  LDS R4, [R2+0x4] ;  /* 0x0000040002047984 */ /* 0x000e240000000800 */
[----:B0-----:R-:W-:Y:S01]  /*0f10*/  FFMA R7, -R7, R0, R4 ;  /* 0x0000000007077223 */ /* 0x001fe20000000104 */
[----:B------:R-:W-:-:S02]  /*0f20*/  LEA R4, R8, UR5, 0x2 ;  /* 0x0000000508047c11 */ /* 0x000fc4000f8e10ff */
[----:B------:R-:W-:Y:S01]  /*0f30*/  LEA R8, R8, UR4, 0x2 ;  /* 0x0000000408087c11 */ /* 0x000fe2000f8e10ff */
[----:B------:R-:W-:Y:S01]  /*0f40*/  UMOV UR4, 0xffffffff ;  /* 0xffffffff00047882 */ /* 0x000fe20000000000 */
[----:B------:R-:W-:Y:S04]  /*0f50*/  STS [R2+0x4], R7 ;  /* 0x0000040702007388 */ /* 0x000fe80000000800 */
[----:B------:R-:W0:Y:S02]  /*0f60*/  LDS R37, [R18] ;  /* 0x0000000012257984 */ /* 0x000e240000000800 */
[----:B0-----:R-:W-:-:S05]  /*0f70*/  FFMA R37, R6, R0, R37 ;  /* 0x0000000006257223 */ /* 0x001fca0000000025 */
[----:B------:R-:W-:Y:S04]  /*0f80*/  STS [R18], R37 ;  /* 0x0000002512007388 */ /* 0x000fe80000000800 */
[----:B------:R-:W0:Y:S02]  /*0f90*/  LDS R39, [R4+0x4] ;  /* 0x0000040004277984 */ /* 0x000e240000000800 */
[----:B0-----:R-:W-:-:S05]  /*0fa0*/  FFMA R39, -R6, R0, R39 ;  /* 0x0000000006277223 */ /* 0x001fca0000000127 */
[----:B------:R-:W-:Y:S04]  /*0fb0*/  STS [R4+0x4], R39 ;  /* 0x0000042704007388 */ /* 0x000fe80000000800 */
[----:B------:R-:W0:Y:S02]  /*0fc0*/  LDS R6, [R17] ;  /* 0x0000000011067984 */ /* 0x000e240000000800 */
[----:B0-----:R-:W-:-:S05]  /*0fd0*/  FFMA R6, R5, R0, R6 ;  /* 0x0000000005067223 */ /* 0x001fca0000000006 */
[----:B------:R-:W-:Y:S04]  /*0fe0*/  STS [R17], R6 ;  /* 0x0000000611007388 */ /* 0x000fe80000000800 */
[----:B------:R-:W0:Y:S02]  /*0ff0*/  LDS R2, [R8+0x4] ;  /* 0x0000040008027984 */ /* 0x000e240000000800 */
[----:B0-----:R-:W-:-:S05]  /*1000*/  FFMA R5, -R5, R0, R2 ;  /* 0x0000000005057223 */ /* 0x001fca0000000102 */
[----:B------:R0:W-:Y:S01]  /*1010*/  STS [R8+0x4], R5 ;  /* 0x0000040508007388 */ /* 0x0001e20000000800 */
[----:B------:R-:W-:Y:S05]  /*1020*/  BRA.DIV UR4, `(.L_x_15) ;  /* 0x0000001204747947 */ /* 0x000fea000b800000 */
[----:B------:R-:W-:Y:S01]  /*1030*/  NOP ;  /* 0x0000000000007918 */ /* 0x000fe20000000000 */
.L_x_39:
[----:B------:R-:W-:-:S07]  /*1040*/  HFMA2 R10, -RZ, RZ, 0, 1.1920928955078125e-07 ;  /* 0x00000002ff0a7431 */ /* 0x000fce00000001ff */
.L_x_7:
[----:B------:R-:W-:Y:S05]  /*1050*/  BSYNC B2 ;  /* 0x0000000000027941 */ /* 0x000fea0003800000 */
.L_x_6:
[----:B------:R-:W-:Y:S01]  /*1060*/  IMAD.IADD R7, R27, 0x1, R10 ;  /* 0x000000011b077824 */ /* 0x000fe200078e020a */
[----:B------:R-:W-:Y:S01]  /*1070*/  BSSY B2, `(.L_x_16) ;  /* 0x00000d1000027945 */ /* 0x000fe20003800000 */
[----:B0-----:R-:W-:Y:S02]  /*1080*/  IADD3 R8, PT, PT, R33, R10, RZ ;  /* 0x0000000a21087210 */ /* 0x001fe40007ffe0ff */
[----:B------:R-:W-:-:S07]  /*1090*/  IMAD.SHL.U32 R7, R7, 0x4, RZ ;  /* 0x0000000407077824 */ /* 0x000fce00078e00ff */
.L_x_33:
[----:B0-----:R-:W0:Y:S01]  /*10a0*/  S2R R3, SR_CgaCtaId ;  /* 0x0000000000037919 */ /* 0x001e220000008800 */
[----:B------:R-:W-:Y:S01]  /*10b0*/  ISETP.GE.U32.AND P0, PT, R8, 0x20, PT ;  /* 0x000000200800780c */ /* 0x000fe20003f06070 */
[----:B------:R-:W-:Y:S05]  /*10c0*/  YIELD ;  /* 0x0000000000007946 */ /* 0x000fea0003800000 */
[----:B------:R-:W-:Y:S01]  /*10d0*/  MOV R0, 0x400 ;  /* 0x0000040000007802 */ /* 0x000fe20000000f00 */
[----:B------:R-:W-:Y:S01]  /*10e0*/  BSSY.RECONVERGENT B3, `(.L_x_17) ;  /* 0x0000023000037945 */ /* 0x000fe20003800200 */
[----:B-1----:R-:W-:Y:S02]  /*10f0*/  IADD3 R39, PT, PT, R7, -0x80, RZ ;  /* 0xffffff8007277810 */ /* 0x002fe40007ffe0ff */
[C---:B------:R-:W-:Y:S01]  /*1100*/  IADD3 R42, PT, PT, R0.reuse, 0x2800, RZ ;  /* 0x00002800002a7810 */ /* 0x040fe20007ffe0ff */
[C---:B------:R-:W-:Y:S01]  /*1110*/  VIADD R40, R0.reuse, 0x2000 ;  /* 0x0000200000287836 */ /* 0x040fe20000000000 */
[----:B------:R-:W-:Y:S01]  /*1120*/  IADD3 R44, PT, PT, R0, 0x3000, RZ ;  /* 0x00003000002c7810 */ /* 0x000fe20007ffe0ff */
[----:B------:R-:W-:-:S03]  /*1130*/  @!P0 IMAD.MOV R39, RZ, RZ, R7 ;  /* 0x000000ffff278224 */ /* 0x000fc600078e0207 */
[C---:B0-----:R-:W-:Y:S02]  /*1140*/  LEA R40, R3.reuse, R40, 0x18 ;  /* 0x0000002803287211 */ /* 0x041fe400078ec0ff */
[C---:B------:R-:W-:Y:S02]  /*1150*/  LEA R42, R3.reuse, R42, 0x18 ;  /* 0x0000002a032a7211 */ /* 0x040fe400078ec0ff */
[----:B------:R-:W-:Y:S01]  /*1160*/  LEA R44, R3, R44, 0x18 ;  /* 0x0000002c032c7211 */ /* 0x000fe200078ec0ff */
[----:B------:R-:W-:Y:S01]  /*1170*/  IMAD.IADD R6, R40, 0x1, R39 ;  /* 0x0000000128067824 */ /* 0x000fe200078e0227 */
[----:B------:R-:W-:-:S03]  /*1180*/  IADD3 R30, PT, PT, R42, R39, RZ ;  /* 0x000000272a1e7210 */ /* 0x000fc60007ffe0ff */
[----:B------:R-:W-:Y:S01]  /*1190*/  IMAD.IADD R32, R44, 0x1, R39 ;  /* 0x000000012c207824 */ /* 0x000fe200078e0227 */
[----:B------:R-:W-:Y:S04]  /*11a0*/  LDS R5, [R6] ;  /* 0x0000000006057984 */ /* 0x000fe80000000800 */
[----:B------:R-:W0:Y:S04]  /*11b0*/  LDS R0, [R26] ;  /* 0x000000001a007984 */ /* 0x000e280000000800 */
[----:B------:R-:W-:Y:S04]  /*11c0*/  LDS R4, [R30] ;  /* 0x000000001e047984 */ /* 0x000fe80000000800 */
[----:B------:R-:W1:Y:S04]  /*11d0*/  LDS R3, [R25] ;  /* 0x0000000019037984 */ /* 0x000e680000000800 */
[----:B------:R-:W-:Y:S04]  /*11e0*/  LDS R43, [R32] ;  /* 0x00000000202b7984 */ /* 0x000fe80000000800 */
[----:B------:R-:W2:Y:S01]  /*11f0*/  LDS R2, [R24] ;  /* 0x0000000018027984 */ /* 0x000ea20000000800 */
[----:B0-----:R-:W-:Y:S01]  /*1200*/  FADD R5, R5, -R0 ;  /* 0x8000000005057221 */ /* 0x001fe20000000000 */
[----:B-1----:R-:W-:-:S04]  /*1210*/  FADD R4, R4, -R3 ;  /* 0x8000000304047221 */ /* 0x002fc80000000000 */
[----:B------:R-:W-:Y:S01]  /*1220*/  FMUL R0, R4, R4 ;  /* 0x0000000404007220 */ /* 0x000fe20000400000 */
[----:B--2---:R-:W-:-:S03]  /*1230*/  FADD R43, R43, -R2 ;  /* 0x800000022b2b7221 */ /* 0x004fc60000000000 */
[----:B------:R-:W-:-:S04]  /*1240*/  FFMA R0, R5, R5, R0 ;  /* 0x0000000505007223 */ /* 0x000fc80000000000 */
[----:B------:R-:W-:-:S04]  /*1250*/  FFMA R45, R43, R43, R0 ;  /* 0x0000002b2b2d7223 */ /* 0x000fc80000000000 */
[----:B------:R0:W1:Y:S01]  /*1260*/  MUFU.RSQ R2, R45 ;  /* 0x0000002d00027308 */ /* 0x0000620000001400 */
[----:B------:R-:W-:-:S04]  /*1270*/  IADD3 R0, PT, PT, R45, -0xd000000, RZ ;  /* 0xf30000002d007810 */ /* 0x000fc80007ffe0ff */
[----:B------:R-:W-:-:S13]  /*1280*/  ISETP.GT.U32.AND P0, PT, R0, 0x727fffff, PT ;  /* 0x727fffff0000780c */ /* 0x000fda0003f04070 */
[----:B01----:R-:W-:Y:S05]  /*1290*/  @!P0 BRA `(.L_x_18) ;  /* 0x00000000000c8947 */ /* 0x003fea0003800000 */
[----:B------:R-:W-:-:S07]  /*12a0*/  MOV R0, 0x12c0 ;  /* 0x000012c000007802 */ /* 0x000fce0000000f00 */
[----:B------:R-:W-:Y:S05]  /*12b0*/  CALL.REL.NOINC `($__internal_0_$__cuda_sm20_sqrt_rn_f32_slowpath) ;  /* 0x0000001000f87944 */ /* 0x000fea0003c00000 */
[----:B------:R-:W-:Y:S05]  /*12c0*/  BRA `(.L_x_19) ;  /* 0x0000000000107947 */ /* 0x000fea0003800000 */
.L_x_18:
[----:B------:R-:W-:Y:S01]  /*12d0*/  FMUL.FTZ R0, R45, R2 ;  /* 0x000000022d007220 */ /* 0x000fe20000410000 */
[----:B------:R-:W-:-:S03]  /*12e0*/  FMUL.FTZ R2, R2, 0.5 ;  /* 0x3f00000002027820 */ /* 0x000fc60000410000 */
[----:B------:R-:W-:-:S04]  /*12f0*/  FFMA R47, -R0, R0, R45 ;  /* 0x00000000002f7223 */ /* 0x000fc8000000012d */
[----:B------:R-:W-:-:S07]  /*1300*/  FFMA R47, R47, R2, R0 ;  /* 0x000000022f2f7223 */ /* 0x000fce0000000000 */
.L_x_19:
[----:B------:R-:W-:Y:S05]  /*1310*/  BSYNC.RECONVERGENT B3 ;  /* 0x0000000000037941 */ /* 0x000fea0003800200 */
.L_x_17:
[----:B------:R-:W0:Y:S01]  /*1320*/  S2R R3, SR_CgaCtaId ;  /* 0x0000000000037919 */ /* 0x000e220000008800 */
[----:B------:R-:W-:Y:S01]  /*1330*/  MOV R0, 0x400 ;  /* 0x0000040000007802 */ /* 0x000fe20000000f00 */
[----:B------:R-:W1:Y:S01]  /*1340*/  MUFU.RCP R30, R47 ;  /* 0x0000002f001e7308 */ /* 0x000e620000001000 */
[----:B------:R-:W-:Y:S03]  /*1350*/  BSSY.RECONVERGENT B3, `(.L_x_20) ;  /* 0x0000013000037945 */ /* 0x000fe60003800200 */
[----:B------:R-:W-:Y:S02]  /*1360*/  VIADD R0, R0, 0x3800 ;  /* 0x0000380000007836 */ /* 0x000fe40000000000 */
[----:B-1----:R-:W-:-:S04]  /*1370*/  FFMA R37, R30, -R47, 1 ;  /* 0x3f8000001e257423 */ /* 0x002fc8000000082f */
[----:B------:R-:W-:Y:S01]  /*1380*/  FFMA R37, R30, R37, R30 ;  /* 0x000000251e257223 */ /* 0x000fe2000000001e */
[----:B0-----:R-:W-:-:S04]  /*1390*/  LEA R2, R3, R0, 0x18 ;  /* 0x0000000003027211 */ /* 0x001fc800078ec0ff */
[----:B------:R-:W-:-:S05]  /*13a0*/  IADD3 R32, PT, PT, R2, R39, RZ ;  /* 0x0000002702207210 */ /* 0x000fca0007ffe0ff */
[----:B------:R-:W0:Y:S04]  /*13b0*/  LDS R0, [R32] ;  /* 0x0000000020007984 */ /* 0x000e280000000800 */
[----:B------:R-:W1:Y:S01]  /*13c0*/  LDS R3, [R23] ;  /* 0x0000000017037984 */ /* 0x000e620000000800 */
[----:B0-----:R-:W-:-:S04]  /*13d0*/  FMUL R0, R9, R0 ;  /* 0x0000000009007220 */ /* 0x001fc80000400000 */
        /* <DEDUP_REMOVED lines=10> */
.L_x_21:
[----:B------:R-:W-:Y:S05]  /*1480*/  BSYNC.RECONVERGENT B3 ;  /* 0x0000000000037941 */ /* 0x000fea0003800200 */
.L_x_20:
        /* <DEDUP_REMOVED lines=14> */
.L_x_23:
[----:B------:R-:W-:Y:S05]  /*1570*/  BSYNC.RECONVERGENT B3 ;  /* 0x0000000000037941 */ /* 0x000fea0003800200 */
.L_x_22:
[----:B------:R-:W0:Y:S01]  /*1580*/  LDS R30, [R28] ;  /* 0x000000001c1e7984 */ /* 0x000e220000000800 */
[----:B------:R-:W-:Y:S01]  /*1590*/  MOV R36, 0x400 ;  /* 0x0000040000247802 */ /* 0x000fe20000000f00 */
[----:B------:R-:W-:Y:S01]  /*15a0*/  UMOV UR4, 0xffffffff ;  /* 0xffffffff00047882 */ /* 0x000fe20000000000 */
[----:B------:R-:W1:Y:S02]  /*15b0*/  S2R R47, SR_CgaCtaId ;  /* 0x00000000002f7919 */ /* 0x000e640000008800 */
[C---:B------:R-:W-:Y:S02]  /*15c0*/  IADD3 R6, PT, PT, R36.reuse, 0x5800, RZ ;  /* 0x0000580024067810 */ /* 0x040fe40007ffe0ff */
[----:B------:R-:W-:Y:S02]  /*15d0*/  IADD3 R32, PT, PT, R36, 0x6000, RZ ;  /* 0x0000600024207810 */ /* 0x000fe40007ffe0ff */
[----:B-1----:R-:W-:Y:S01]  /*15e0*/  LEA R6, R47, R6, 0x18 ;  /* 0x000000062f067211 */ /* 0x002fe200078ec0ff */
[----:B0-----:R-:W-:-:S04]  /*15f0*/  FFMA R3, R5, R0, R30 ;  /* 0x0000000005037223 */ /* 0x001fc8000000001e */
[----:B------:R-:W-:Y:S01]  /*1600*/  IMAD.IADD R45, R6, 0x1, R39 ;  /* 0x00000001062d7824 */ /* 0x000fe200078e0227 */
[----:B------:R-:W-:Y:S04]  /*1610*/  STS [R28], R3 ;  /* 0x000000031c007388 */ /* 0x000fe80000000800 */
[----:B------:R-:W0:Y:S02]  /*1620*/  LDS R30, [R45] ;  /* 0x000000002d1e7984 */ /* 0x000e240000000800 */
[----:B0-----:R-:W-:Y:S01]  /*1630*/  FFMA R30, -R5, R0, R30 ;  /* 0x00000000051e7223 */ /* 0x001fe2000000011e */
[----:B------:R-:W-:-:S04]  /*1640*/  LEA R5, R47, R32, 0x18 ;  /* 0x000000202f057211 */ /* 0x000fc800078ec0ff */
[----:B------:R-:W-:Y:S01]  /*1650*/  STS [R45], R30 ;  /* 0x0000001e2d007388 */ /* 0x000fe20000000800 */
[----:B------:R-:W-:-:S03]  /*1660*/  IMAD.IADD R34, R5, 0x1, R39 ;  /* 0x0000000105227824 */ /* 0x000fc600078e0227 */
[----:B------:R-:W0:Y:S02]  /*1670*/  LDS R37, [R18] ;  /* 0x0000000012257984 */ /* 0x000e240000000800 */
[----:B0-----:R-:W-:-:S05]  /*1680*/  FFMA R37, R4, R0, R37 ;  /* 0x0000000004257223 */ /* 0x001fca0000000025 */
[----:B------:R-:W-:Y:S04]  /*1690*/  STS [R18], R37 ;  /* 0x0000002512007388 */ /* 0x000fe80000000800 */
[----:B------:R-:W0:Y:S02]  /*16a0*/  LDS R41, [R34] ;  /* 0x0000000022297984 */ /* 0x000e240000000800 */
[----:B0-----:R-:W-:Y:S01]  /*16b0*/  FFMA R41, -R4, R0, R41 ;  /* 0x0000000004297223 */ /* 0x001fe20000000129 */
[----:B------:R-:W-:-:S04]  /*16c0*/  IADD3 R4, PT, PT, R36, 0x6800, RZ ;  /* 0x0000680024047810 */ /* 0x000fc80007ffe0ff */
[----:B------:R-:W-:Y:S01]  /*16d0*/  STS [R34], R41 ;  /* 0x0000002922007388 */ /* 0x000fe20000000800 */
[----:B------:R-:W-:-:S03]  /*16e0*/  LEA R4, R47, R4, 0x18 ;  /* 0x000000042f047211 */ /* 0x000fc600078ec0ff */
[----:B------:R-:W0:Y:S02]  /*16f0*/  LDS R32, [R17] ;  /* 0x0000000011207984 */ /* 0x000e240000000800 */
[----:B------:R-:W-:Y:S02]  /*1700*/  IMAD.IADD R39, R4, 0x1, R39 ;  /* 0x0000000104277824 */ /* 0x000fe400078e0227 */
[----:B0-----:R-:W-:-:S05]  /*1710*/  FFMA R32, R43, R0, R32 ;  /* 0x000000002b207223 */ /* 0x001fca0000000020 */
[----:B------:R-:W-:Y:S04]  /*1720*/  STS [R17], R32 ;  /* 0x0000002011007388 */ /* 0x000fe80000000800 */
[----:B------:R-:W0:Y:S02]  /*1730*/  LDS R30, [R39] ;  /* 0x00000000271e7984 */ /* 0x000e240000000800 */
[----:B0-----:R-:W-:-:S05]  /*1740*/  FFMA R30, -R43, R0, R30 ;  /* 0x000000002b1e7223 */ /* 0x001fca000000011e */
[----:B------:R0:W-:Y:S01]  /*1750*/  STS [R39], R30 ;  /* 0x0000001e27007388 */ /* 0x0001e20000000800 */
[----:B------:R-:W-:Y:S05]  /*1760*/  BRA.DIV UR4, `(.L_x_24) ;  /* 0x0000000a04c07947 */ /* 0x000fea000b800000 */
[----:B------:R-:W-:Y:S01]  /*1770*/  NOP ;  /* 0x0000000000007918 */ /* 0x000fe20000000000 */
.L_x_42:
[----:B------:R-:W-:Y:S01]  /*1780*/  ISETP.GE.U32.AND P0, PT, R8, 0x1f, PT ;  /* 0x0000001f0800780c */ /* 0x000fe20003f06070 */
[----:B------:R-:W-:Y:S01]  /*1790*/  BSSY.RECONVERGENT B3, `(.L_x_25) ;  /* 0x000001f000037945 */ /* 0x000fe20003800200 */
[----:B0-----:R-:W-:-:S11]  /*17a0*/  IADD3 R39, PT, PT, R7, -0x80, RZ ;  /* 0xffffff8007277810 */ /* 0x001fd60007ffe0ff */
[----:B------:R-:W-:-:S04]  /*17b0*/  @!P0 IMAD.MOV R39, RZ, RZ, R7 ;  /* 0x000000ffff278224 */ /* 0x000fc800078e0207 */
[----:B------:R-:W-:Y:S01]  /*17c0*/  IMAD.IADD R32, R42, 0x1, R39 ;  /* 0x000000012a207824 */ /* 0x000fe200078e0227 */
[-C--:B------:R-:W-:Y:S02]  /*17d0*/  IADD3 R30, PT, PT, R40, R39.reuse, RZ ;  /* 0x00000027281e7210 */ /* 0x080fe40007ffe0ff */
[----:B------:R-:W-:-:S03]  /*17e0*/  IADD3 R34, PT, PT, R44, R39, RZ ;  /* 0x000000272c227210 */ /* 0x000fc60007ffe0ff */
[----:B------:R-:W-:Y:S04]  /*17f0*/  LDS R42, [R30+0x4] ;  /* 0x000004001e2a7984 */ /* 0x000fe80000000800 */
[----:B------:R-:W0:Y:S04]  /*1800*/  LDS R3, [R26] ;  /* 0x000000001a037984 */ /* 0x000e280000000800 */
[----:B------:R-:W-:Y:S04]  /*1810*/  LDS R40, [R32+0x4] ;  /* 0x0000040020287984 */ /* 0x000fe80000000800 */
[----:B------:R-:W1:Y:S04]  /*1820*/  LDS R37, [R25] ;  /* 0x0000000019257984 */ /* 0x000e680000000800 */
[----:B------:R-:W-:Y:S04]  /*1830*/  LDS R43, [R34+0x4] ;  /* 0x00000400222b7984 */ /* 0x000fe80000000800 */
[----:B------:R-:W2:Y:S01]  /*1840*/  LDS R0, [R24] ;  /* 0x0000000018007984 */ /* 0x000ea20000000800 */
[----:B0-----:R-:W-:Y:S01]  /*1850*/  FADD R42, R42, -R3 ;  /* 0x800000032a2a7221 */ /* 0x001fe20000000000 */
[----:B-1----:R-:W-:-:S04]  /*1860*/  FADD R40, R40, -R37 ;  /* 0x8000002528287221 */ /* 0x002fc80000000000 */
[----:B------:R-:W-:Y:S01]  /*1870*/  FMUL R3, R40, R40 ;  /* 0x0000002828037220 */ /* 0x000fe20000400000 */
[----:B--2---:R-:W-:-:S03]  /*1880*/  FADD R43, R43, -R0 ;  /* 0x800000002b2b7221 */ /* 0x004fc60000000000 */
[----:B------:R-:W-:-:S04]  /*1890*/  FFMA R44, R42, R42, R3 ;  /* 0x0000002a2a2c7223 */ /* 0x000fc80000000003 */
[----:B------:R-:W-:-:S04]  /*18a0*/  FFMA R44, R43, R43, R44 ;  /* 0x0000002b2b2c7223 */ /* 0x000fc8000000002c */
[----:B------:R-:W-:Y:S01]  /*18b0*/  VIADD R0, R44, 0xf3000000 ;  /* 0xf30000002c007836 */ /* 0x000fe20000000000 */
[----:B------:R0:W1:Y:S04]  /*18c0*/  MUFU.RSQ R3, R44 ;  /* 0x0000002c00037308 */ /* 0x0000680000001400 */
[----:B------:R-:W-:-:S13]  /*18d0*/  ISETP.GT.U32.AND P0, PT, R0, 0x727fffff, PT ;  /* 0x727fffff0000780c */ /* 0x000fda0003f04070 */
[----:B01----:R-:W-:Y:S05]  /*18e0*/  @!P0 BRA `(.L_x_26) ;  /* 0x0000000000148947 */ /* 0x003fea0003800000 */
[----:B------:R-:W-:Y:S02]  /*18f0*/  MOV R45, R44 ;  /* 0x0000002c002d7202 */ /* 0x000fe40000000f00 */
[----:B------:R-:W-:-:S07]  /*1900*/  MOV R0, 0x1920 ;  /* 0x0000192000007802 */ /* 0x000fce0000000f00 */
[----:B------:R-:W-:Y:S05]  /*1910*/  CALL.REL.NOINC `($__internal_0_$__cuda_sm20_sqrt_rn_f32_slowpath) ;  /* 0x0000000c00607944 */ /* 0x000fea0003c00000 */
[----:B------:R-:W-:Y:S01]  /*1920*/  IMAD.MOV.U32 R45, RZ, RZ, R47 ;  /* 0x000000ffff2d7224 */ /* 0x000fe200078e002f */
[----:B------:R-:W-:Y:S06]  /*1930*/  BRA `(.L_x_27) ;  /* 0x0000000000107947 */ /* 0x000fec0003800000 */
.L_x_26:
[----:B------:R-:W-:Y:S01]  /*1940*/  FMUL.FTZ R45, R44, R3 ;  /* 0x000000032c2d7220 */ /* 0x000fe20000410000 */
[----:B------:R-:W-:-:S03]  /*1950*/  FMUL.FTZ R3, R3, 0.5 ;  /* 0x3f00000003037820 */ /* 0x000fc60000410000 */
[----:B------:R-:W-:-:S04]  /*1960*/  FFMA R0, -R45, R45, R44 ;  /* 0x0000002d2d007223 */ /* 0x000fc8000000012c */
[----:B------:R-:W-:-:S07]  /*1970*/  FFMA R45, R0, R3, R45 ;  /* 0x00000003002d7223 */ /* 0x000fce000000002d */
.L_x_27:
[----:B------:R-:W-:Y:S05]  /*1980*/  BSYNC.RECONVERGENT B3 ;  /* 0x0000000000037941 */ /* 0x000fea0003800200 */
.L_x_25:
[----:B------:R-:W-:Y:S01]  /*1990*/  IADD3 R32, PT, PT, R2, R39, RZ ;  /* 0x0000002702207210 */ /* 0x000fe20007ffe0ff */
[----:B------:R-:W0:Y:S01]  /*19a0*/  MUFU.RCP R30, R45 ;  /* 0x0000002d001e7308 */ /* 0x000e220000001000 */
[----:B------:R-:W-:Y:S03]  /*19b0*/  BSSY.RECONVERGENT B3, `(.L_x_28) ;  /* 0x0000010000037945 */ /* 0x000fe60003800200 */
[----:B------:R-:W1:Y:S04]  /*19c0*/  LDS R0, [R32+0x4] ;  /* 0x0000040020007984 */ /* 0x000e680000000800 */
[----:B------:R-:W2:Y:S01]  /*19d0*/  LDS R3, [R23] ;  /* 0x0000000017037984 */ /* 0x000ea20000000800 */
[----:B0-----:R-:W-:-:S04]  /*19e0*/  FFMA R37, R30, -R45, 1 ;  /* 0x3f8000001e257423 */ /* 0x001fc8000000082d */
[----:B------:R-:W-:Y:S01]  /*19f0*/  FFMA R37, R30, R37, R30 ;  /* 0x000000251e257223 */ /* 0x000fe2000000001e */
[----:B-1----:R-:W-:-:S04]  /*1a00*/  FMUL R0, R9, R0 ;  /* 0x0000000009007220 */ /* 0x002fc80000400000 */
[----:B--2---:R-:W-:-:S04]  /*1a10*/  FMUL R2, R0, R3 ;  /* 0x0000000300027220 */ /* 0x004fc80000400000 */
        /* <DEDUP_REMOVED lines=9> */
.L_x_29:
[----:B------:R-:W-:Y:S05]  /*1ab0*/  BSYNC.RECONVERGENT B3 ;  /* 0x0000000000037941 */ /* 0x000fea0003800200 */
.L_x_28:
        /* <DEDUP_REMOVED lines=14> */
.L_x_31:
[----:B------:R-:W-:Y:S05]  /*1ba0*/  BSYNC.RECONVERGENT B3 ;  /* 0x0000000000037941 */ /* 0x000fea0003800200 */
.L_x_30:
[----:B------:R-:W0:Y:S01]  /*1bb0*/  LDS R3, [R28] ;  /* 0x000000001c037984 */ /* 0x000e220000000800 */
[-C--:B------:R-:W-:Y:S01]  /*1bc0*/  IADD3 R6, PT, PT, R6, R39.reuse, RZ ;  /* 0x0000002706067210 */ /* 0x080fe20007ffe0ff */
[----:B------:R-:W-:Y:S01]  /*1bd0*/  UMOV UR4, 0xffffffff ;  /* 0xffffffff00047882 */ /* 0x000fe20000000000 */
[----:B------:R-:W-:Y:S01]  /*1be0*/  IADD3 R30, PT, PT, R5, R39, RZ ;  /* 0x00000027051e7210 */ /* 0x000fe20007ffe0ff */
[----:B------:R-:W-:Y:S02]  /*1bf0*/  IMAD.IADD R39, R4, 0x1, R39 ;  /* 0x0000000104277824 */ /* 0x000fe400078e0227 */
        /* <DEDUP_REMOVED lines=19> */
.L_x_45:
[----:B------:R-:W-:Y:S01]  /*1d30*/  IADD3 R10, PT, PT, R10, 0x2, RZ ;  /* 0x000000020a0a7810 */ /* 0x000fe20007ffe0ff */
[----:B------:R-:W-:Y:S01]  /*1d40*/  VIADD R7, R7, 0x8 ;  /* 0x0000000807077836 */ /* 0x000fe20000000000 */
[----:B------:R-:W-:Y:S02]  /*1d50*/  IADD3 R8, PT, PT, R8, 0x2, RZ ;  /* 0x0000000208087810 */ /* 0x000fe40007ffe0ff */
[----:B------:R-:W-:-:S13]  /*1d60*/  ISETP.NE.AND P0, PT, R10, 0x20, PT ;  /* 0x000000200a00780c */ /* 0x000fda0003f05270 */
[----:B------:R-:W-:Y:S05]  /*1d70*/  @P0 BRA `(.L_x_33) ;  /* 0xfffffff000c80947 */ /* 0x000fea000383ffff */
[----:B------:R-:W-:Y:S05]  /*1d80*/  BSYNC B2 ;  /* 0x0000000000027941 */ /* 0x000fea0003800000 */
.L_x_16:
[----:B------:R-:W1:Y:S01]  /*1d90*/  LDS R41, [R28] ;  /* 0x000000001c297984 */ /* 0x000e620000000800 */
[----:B------:R-:W2:Y:S03]  /*1da0*/  LDC.64 R6, c[0x3][0x28] ;  /* 0x00c00a00ff067b82 */ /* 0x000ea60000000a00 */
[----:B------:R-:W3:Y:S04]  /*1db0*/  LDS R43, [R18] ;  /* 0x00000000122b7984 */ /* 0x000ee80000000800 */
[----:B------:R-:W4:Y:S01]  /*1dc0*/  LDS R45, [R17] ;  /* 0x00000000112d7984 */ /* 0x000f220000000800 */
[----:B0-----:R-:W0:Y:S03]  /*1dd0*/  LDC.64 R4, c[0x3][0x30] ;  /* 0x00c00c00ff047b82 */ /* 0x001e260000000a00 */
[----:B------:R-:W5:Y:S04]  /*1de0*/  LDS R47, [R16] ;  /* 0x00000000102f7984 */ /* 0x000f680000000800 */
[----:B------:R-:W5:Y:S01]  /*1df0*/  LDS R49, [R15] ;  /* 0x000000000f317984 */ /* 0x000f620000000800 */
[----:B------:R-:W3:Y:S03]  /*1e00*/  LDC.64 R2, c[0x3][0x38] ;  /* 0x00c00e00ff027b82 */ /* 0x000ee60000000a00 */
[----:B------:R-:W5:Y:S01]  /*1e10*/  LDS R51, [R14] ;  /* 0x000000000e337984 */ /* 0x000f620000000800 */
[----:B------:R-:W-:-:S04]  /*1e20*/  IADD3 R12, PT, PT, R12, 0x1, RZ ;  /* 0x000000010c0c7810 */ /* 0x000fc80007ffe0ff */
[----:B------:R-:W-:Y:S01]  /*1e30*/  ISETP.NE.AND P0, PT, R12, R31, PT ;  /* 0x0000001f0c00720c */ /* 0x000fe20003f05270 */
[----:B--2---:R-:W-:-:S04]  /*1e40*/  IMAD.WIDE.U32 R38, R13, 0x4, R6 ;  /* 0x000000040d267825 */ /* 0x004fc800078e0006 */
[----:B------:R-:W-:-:S04]  /*1e50*/  IMAD.WIDE.U32 R6, R11, 0x4, R6 ;  /* 0x000000040b067825 */ /* 0x000fc800078e0006 */
[----:B0-----:R-:W-:-:S04]  /*1e60*/  IMAD.WIDE.U32 R36, R13, 0x4, R4 ;  /* 0x000000040d247825 */ /* 0x001fc800078e0004 */
[----:B------:R-:W-:Y:S01]  /*1e70*/  IMAD.WIDE.U32 R4, R11, 0x4, R4 ;  /* 0x000000040b047825 */ /* 0x000fe200078e0004 */
[----:B-1----:R1:W-:Y:S03]  /*1e80*/  REDG.E.ADD.F32.FTZ.RN.STRONG.GPU desc[UR16][R38.64], R41 ;  /* 0x00000029260079a6 */ /* 0x0023e6000c12f310 */
[--C-:B---3--:R-:W-:Y:S01]  /*1e90*/  IMAD.WIDE.U32 R8, R13, 0x4, R2.reuse ;  /* 0x000000040d087825 */ /* 0x108fe200078e0002 */
[----:B------:R1:W-:Y:S03]  /*1ea0*/  REDG.E.ADD.F32.FTZ.RN.STRONG.GPU desc[UR16][R36.64], R43 ;  /* 0x0000002b240079a6 */ /* 0x0003e6000c12f310 */
[----:B------:R-:W-:Y:S01]  /*1eb0*/  IMAD.WIDE.U32 R2, R11, 0x4, R2 ;  /* 0x000000040b027825 */ /* 0x000fe200078e0002 */
[----:B----4-:R1:W-:Y:S04]  /*1ec0*/  REDG.E.ADD.F32.FTZ.RN.STRONG.GPU desc[UR16][R8.64], R45 ;  /* 0x0000002d080079a6 */ /* 0x0103e8000c12f310 */
[----:B-----5:R1:W-:Y:S04]  /*1ed0*/  REDG.E.ADD.F32.FTZ.RN.STRONG.GPU desc[UR16][R6.64], R47 ;  /* 0x0000002f060079a6 */ /* 0x0203e8000c12f310 */
[----:B------:R1:W-:Y:S04]  /*1ee0*/  REDG.E.ADD.F32.FTZ.RN.STRONG.GPU desc[UR16][R4.64], R49 ;  /* 0x00000031040079a6 */ /* 0x0003e8000c12f310 */
[----:B------:R1:W-:Y:S01]  /*1ef0*/  REDG.E.ADD.F32.FTZ.RN.STRONG.GPU desc[UR16][R2.64], R51 ;  /* 0x00000033020079a6 */ /* 0x0003e2000c12f310 */
[----:B------:R-:W-:Y:S05]  /*1f00*/  @P0 BRA `(.L_x_34) ;  /* 0xffffffe400ec0947 */ /* 0x000fea000383ffff */
[----:B------:R-:W-:Y:S05]  /*1f10*/  BSYNC B0 ;  /* 0x0000000000007941 */ /* 0x000fea0003800000 */
.L_x_5:
[----:B------:R-:W0:Y:S02]  /*1f20*/  LDCU UR4, c[0x0][0x360] ;  /* 0x00006c00ff0477ac */ /* 0x000e240008000800 */
[----:B0-----:R-:W-:-:S06]  /*1f30*/  USHF.R.U32.HI UR4, URZ, 0x5, UR4 ;  /* 0x00000005ff047899 */ /* 0x001fcc0008011604 */
[----:B------:R-:W-:Y:S01]  /*1f40*/  IADD3 R29, PT, PT, R29, -UR4, RZ ;  /* 0x800000041d1d7c10 */ /* 0x000fe2000fffe0ff */
[----:B------:R-:W-:-:S03]  /*1f50*/  VIADD R31, R31, -UR4 ;  /* 0x800000041f1f7c36 */ /* 0x000fc60008000000 */
[----:B------:R-:W-:-:S13]  /*1f60*/  ISETP.GT.AND P0, PT, R29, -0x1, PT ;  /* 0xffffffff1d00780c */ /* 0x000fda0003f04270 */
[----:B------:R-:W-:Y:S05]  /*1f70*/  @P0 BRA `(.L_x_35) ;  /* 0xffffffe400640947 */ /* 0x000fea000383ffff */
.L_x_4:
[----:B------:R-:W-:Y:S05]  /*1f80*/  BSYNC B1 ;  /* 0x0000000000017941 */ /* 0x000fea0003800000 */
.L_x_3:
[----:B------:R-:W-:-:S03]  /*1f90*/  UMOV UR4, 0xffffffff ;  /* 0xffffffff00047882 */ /* 0x000fc60000000000 */
[----:B------:R-:W-:Y:S05]  /*1fa0*/  BRA.DIV UR4, `(.L_x_36) ;  /* 0x0000000204e87947 */ /* 0x000fea000b800000 */
[C---:B------:R-:W-:Y:S01]  /*1fb0*/  ISETP.GT.U32.AND P0, PT, R33.reuse, 0xf, PT ;  /* 0x0000000f2100780c */ /* 0x040fe20003f04070 */
[----:B------:R-:W-:Y:S01]  /*1fc0*/  NOP ;  /* 0x0000000000007918 */ /* 0x000fe20000000000 */
[----:B------:R-:W-:Y:S01]  /*1fd0*/  STS [R28], R35 ;  /* 0x000000231c007388 */ /* 0x000fe20000000800 */
[----:B------:R-:W-:-:S10]  /*1fe0*/  ISETP.GT.U32.AND P1, PT, R33, 0x7, PT ;  /* 0x000000072100780c */ /* 0x000fd40003f24070 */
[----:B------:R-:W-:Y:S04]  /*1ff0*/  @!P0 LDS R0, [R28+0x40] ;  /* 0x000040001c008984 */ /* 0x000fe80000000800 */
[----:B-1----:R-:W0:Y:S02]  /*2000*/  @!P0 LDS R3, [R28] ;  /* 0x000000001c038984 */ /* 0x002e240000000800 */
[----:B0-----:R-:W-:-:S05]  /*2010*/  @!P0 FADD R3, R0, R3 ;  /* 0x0000000300038221 */ /* 0x001fca0000000000 */
[----:B------:R-:W-:Y:S01]  /*2020*/  @!P0 STS [R28], R3 ;  /* 0x000000031c008388 */ /* 0x000fe20000000800 */
[----:B------:R-:W-:-:S03]  /*2030*/  NOP ;  /* 0x0000000000007918 */ /* 0x000fc60000000000 */
[----:B------:R-:W-:Y:S01]  /*2040*/  @!P1 LDS R0, [R28+0x20] ;  /* 0x000020001c009984 */ /* 0x000fe20000000800 */
[----:B------:R-:W-:-:S03]  /*2050*/  ISETP.GT.U32.AND P0, PT, R33, 0x3, PT ;  /* 0x000000032100780c */ /* 0x000fc60003f04070 */
[----:B------:R-:W0:Y:S02]  /*2060*/  @!P1 LDS R5, [R28] ;  /* 0x000000001c059984 */ /* 0x000e240000000800 */
        /* <DEDUP_REMOVED lines=10> */
[----:B------:R-:W-:-:S03]  /*2110*/  ISETP.NE.AND P0, PT, R33, RZ, PT ;  /* 0x000000ff2100720c */ /* 0x000fc60003f05270 */
[----:B------:R-:W0:Y:S02]  /*2120*/  @!P1 LDS R3, [R28] ;  /* 0x000000001c039984 */ /* 0x000e240000000800 */
[----:B0-----:R-:W-:-:S05]  /*2130*/  @!P1 FADD R3, R0, R3 ;  /* 0x0000000300039221 */ /* 0x001fca0000000000 */
[----:B------:R-:W-:Y:S01]  /*2140*/  @!P1 STS [R28], R3 ;  /* 0x000000031c009388 */ /* 0x000fe20000000800 */
[----:B------:R-:W-:-:S03]  /*2150*/  NOP ;  /* 0x0000000000007918 */ /* 0x000fc60000000000 */
[----:B------:R-:W-:Y:S04]  /*2160*/  @!P0 LDS R0, [R28+0x4] ;  /* 0x000004001c008984 */ /* 0x000fe80000000800 */
[----:B------:R-:W0:Y:S02]  /*2170*/  @!P0 LDS R5, [R28] ;  /* 0x000000001c058984 */ /* 0x000e240000000800 */
[----:B0-----:R-:W-:-:S05]  /*2180*/  @!P0 FADD R5, R0, R5 ;  /* 0x0000000500058221 */ /* 0x001fca0000000000 */
[----:B------:R0:W-:Y:S01]  /*2190*/  @!P0 STS [R28], R5 ;  /* 0x000000051c008388 */ /* 0x0001e20000000800 */
[----:B------:R-:W-:Y:S01]  /*21a0*/  NOP ;  /* 0x0000000000007918 */ /* 0x000fe20000000000 */
.L_x_53:
[----:B------:R-:W-:Y:S05]  /*21b0*/  @P0 EXIT ;  /* 0x000000000000094d */ /* 0x000fea0003800000 */
[----:B0-----:R-:W0:Y:S01]  /*21c0*/  LDS R5, [R28] ;  /* 0x000000001c057984 */ /* 0x001e220000000800 */
[----:B------:R-:W0:Y:S03]  /*21d0*/  LDC.64 R2, c[0x3][0x48] ;  /* 0x00c01200ff027b82 */ /* 0x000e260000000a00 */
[----:B0-----:R-:W-:Y:S01]  /*21e0*/  REDG.E.ADD.F32.FTZ.RN.STRONG.GPU desc[UR16][R2.64], R5 ;  /* 0x00000005020079a6 */ /* 0x001fe2000c12f310 */
[----:B------:R-:W-:Y:S05]  /*21f0*/  EXIT ;  /* 0x000000000000794d */ /* 0x000fea0003800000 */
.L_x_15:
[----:B------:R-:W-:Y:S01]  /*2200*/  BSSY B3, `(.L_x_37) ;  /* 0x0000005000037945 */ /* 0x000fe20003800000 */
[----:B------:R-:W-:-:S07]  /*2210*/  MOV R0, 0xffffffff ;  /* 0xffffffff00007802 */ /* 0x000fce0000000f00 */
[----:B0-----:R-:W-:Y:S05]  /*2220*/  WARPSYNC.COLLECTIVE R0, `(.L_x_38) ;  /* 0x0000000000087348 */ /* 0x001fea0003c00000 */
[----:B------:R-:W-:Y:S01]  /*2230*/  NOP ;  /* 0x0000000000007918 */ /* 0x000fe20000000000 */
[----:B0-----:R-:W-:Y:S05]  /*2240*/  ENDCOLLECTIVE ;  /* 0x000000000000791b */ /* 0x001fea0003800000 */
.L_x_38:
[----:B------:R-:W-:Y:S05]  /*2250*/  BSYNC B3 ;  /* 0x0000000000037941 */ /* 0x000fea0003800000 */
.L_x_37:
[----:B------:R-:W-:Y:S05]  /*2260*/  BRA `(.L_x_39) ;  /* 0xffffffec00747947 */ /* 0x000fea000383ffff */
.L_x_24:
[----:B------:R-:W-:Y:S01]  /*2270*/  BSSY B3, `(.L_x_40) ;  /* 0x0000005000037945 */ /* 0x000fe20003800000 */
[----:B------:R-:W-:-:S07]  /*2280*/  MOV R0, 0xffffffff ;  /* 0xffffffff00007802 */ /* 0x000fce0000000f00 */
[----:B0-----:R-:W-:Y:S05]  /*2290*/  WARPSYNC.COLLECTIVE R0, `(.L_x_41) ;  /* 0x0000000000087348 */ /* 0x001fea0003c00000 */
[----:B------:R-:W-:Y:S01]  /*22a0*/  NOP ;  /* 0x0000000000007918 */ /* 0x000fe20000000000 */
[----:B0-----:R-:W-:Y:S05]  /*22b0*/  ENDCOLLECTIVE ;  /* 0x000000000000791b */ /* 0x001fea0003800000 */
.L_x_41:
[----:B------:R-:W-:Y:S05]  /*22c0*/  BSYNC B3 ;  /* 0x0000000000037941 */ /* 0x000fea0003800000 */
.L_x_40:
[----:B------:R-:W-:Y:S05]  /*22d0*/  BRA `(.L_x_42) ;  /* 0xfffffff400287947 */ /* 0x000fea000383ffff */
.L_x_32:
[----:B------:R-:W-:Y:S01]  /*22e0*/  BSSY B3, `(.L_x_43) ;  /* 0x0000005000037945 */ /* 0x000fe20003800000 */
[----:B------:R-:W-:-:S07]  /*22f0*/  IMAD.MOV.U32 R0, RZ, RZ, -0x1 ;  /* 0xffffffffff007424 */ /* 0x000fce00078e00ff */
[----:B0-----:R-:W-:Y:S05]  /*2300*/  WARPSYNC.COLLECTIVE R0, `(.L_x_44) ;  /* 0x0000000000087348 */ /* 0x001fea0003c00000 */
[----:B------:R-:W-:Y:S01]  /*2310*/  NOP ;  /* 0x0000000000007918 */ /* 0x000fe20000000000 */
[----:B0-----:R-:W-:Y:S05]  /*2320*/  ENDCOLLECTIVE ;  /* 0x000000000000791b */ /* 0x001fea0003800000 */
.L_x_44:
[----:B------:R-:W-:Y:S05]  /*2330*/  BSYNC B3 ;  /* 0x0000000000037941 */ /* 0x000fea0003800000 */
.L_x_43:
[----:B------:R-:W-:Y:S05]  /*2340*/  BRA `(.L_x_45) ;  /* 0xfffffff800787947 */ /* 0x000fea000383ffff */
.L_x_36:
[----:B------:R-:W-:Y:S01]  /*2350*/  BSSY B0, `(.L_x_46) ;  /* 0x0000006000007945 */ /* 0x000fe20003800000 */
[----:B------:R-:W-:Y:S02]  /*2360*/  ISETP.GT.U32.AND P0, PT, R33, 0xf, PT ;  /* 0x0000000f2100780c */ /* 0x000fe40003f04070 */
[----:B------:R-:W-:-:S11]  /*2370*/  MOV R0, 0xffffffff ;  /* 0xffffffff00007802 */ /* 0x000fd60000000f00 */
[----:B-1----:R-:W-:Y:S05]  /*2380*/  WARPSYNC.COLLECTIVE R0, `(.L_x_47) ;  /* 0x0000000000087348 */ /* 0x002fea0003c00000 */
[----:B------:R-:W-:Y:S01]  /*2390*/  NOP ;  /* 0x0000000000007918 */ /* 0x000fe20000000000 */
[----:B-1----:R-:W-:Y:S05]  /*23a0*/  ENDCOLLECTIVE ;  /* 0x000000000000791b */ /* 0x002fea0003800000 */
.L_x_47:
[----:B------:R-:W-:Y:S05]  /*23b0*/  BSYNC B0 ;  /* 0x0000000000007941 */ /* 0x000fea0003800000 */
.L_x_46:
[----:B------:R-:W-:Y:S01]  /*23c0*/  STS [R28], R35 ;  /* 0x000000231c007388 */ /* 0x000fe20000000800 */
[----:B------:R-:W-:-:S03]  /*23d0*/  ISETP.GT.U32.AND P1, PT, R33, 0x7, PT ;  /* 0x000000072100780c */ /* 0x000fc60003f24070 */
[----:B------:R-:W-:Y:S04]  /*23e0*/  @!P0 LDS R0, [R28+0x40] ;  /* 0x000040001c008984 */ /* 0x000fe80000000800 */
[----:B------:R-:W0:Y:S02]  /*23f0*/  @!P0 LDS R3, [R28] ;  /* 0x000000001c038984 */ /* 0x000e240000000800 */
[----:B0-----:R-:W-:Y:S01]  /*2400*/  @!P0 FADD R3, R0, R3 ;  /* 0x0000000300038221 */ /* 0x001fe20000000000 */
[----:B------:R-:W-:-:S04]  /*2410*/  MOV R0, 0xffffffff ;  /* 0xffffffff00007802 */ /* 0x000fc80000000f00 */
[----:B------:R0:W-:Y:S03]  /*2420*/  @!P0 STS [R28], R3 ;  /* 0x000000031c008388 */ /* 0x0001e60000000800 */
[----:B0-----:R-:W-:Y:S05]  /*2430*/  WARPSYNC.COLLECTIVE R0, `(.L_x_48) ;  /* 0x0000000000087348 */ /* 0x001fea0003c00000 */
[----:B------:R-:W-:Y:S01]  /*2440*/  NOP ;  /* 0x0000000000007918 */ /* 0x000fe20000000000 */
[----:B0-----:R-:W-:Y:S05]  /*2450*/  ENDCOLLECTIVE ;  /* 0x000000000000791b */ /* 0x001fea0003800000 */
.L_x_48:
[----:B------:R-:W-:Y:S01]  /*2460*/  ISETP.GT.U32.AND P0, PT, R33, 0x3, PT ;  /* 0x000000032100780c */ /* 0x000fe20003f04070 */
[----:B------:R-:W-:Y:S04]  /*2470*/  @!P1 LDS R0, [R28+0x20] ;  /* 0x000020001c009984 */ /* 0x000fe80000000800 */
[----:B------:R-:W0:Y:S02]  /*2480*/  @!P1 LDS R5, [R28] ;  /* 0x000000001c059984 */ /* 0x000e240000000800 */
[----:B0-----:R-:W-:Y:S01]  /*2490*/  @!P1 FADD R5, R0, R5 ;  /* 0x0000000500059221 */ /* 0x001fe20000000000 */
[----:B------:R-:W-:-:S04]  /*24a0*/  IMAD.MOV.U32 R0, RZ, RZ, -0x1 ;  /* 0xffffffffff007424 */ /* 0x000fc800078e00ff */
[----:B------:R0:W-:Y:S03]  /*24b0*/  @!P1 STS [R28], R5 ;  /* 0x000000051c009388 */ /* 0x0001e60000000800 */
[----:B0-----:R-:W-:Y:S05]  /*24c0*/  WARPSYNC.COLLECTIVE R0, `(.L_x_49) ;  /* 0x0000000000087348 */ /* 0x001fea0003c00000 */
[----:B------:R-:W-:Y:S01]  /*24d0*/  NOP ;  /* 0x0000000000007918 */ /* 0x000fe20000000000 */
[----:B0-----:R-:W-:Y:S05]  /*24e0*/  ENDCOLLECTIVE ;  /* 0x000000000000791b */ /* 0x001fea0003800000 */
.L_x_49:
[----:B------:R-:W-:Y:S01]  /*24f0*/  ISETP.GT.U32.AND P1, PT, R33, 0x1, PT ;  /* 0x000000012100780c */ /* 0x000fe20003f24070 */
        /* <DEDUP_REMOVED lines=8> */
.L_x_50:
[----:B------:R-:W-:Y:S01]  /*2580*/  ISETP.NE.AND P0, PT, R33, RZ, PT ;  /* 0x000000ff2100720c */ /* 0x000fe20003f05270 */
        /* <DEDUP_REMOVED lines=8> */
.L_x_51:
        /* <DEDUP_REMOVED lines=8> */
.L_x_52:
[----:B------:R-:W-:Y:S05]  /*2690*/  BRA `(.L_x_53) ;  /* 0xfffffff800c47947 */ /* 0x000fea000383ffff */
        .weak           $__internal_0_$__cuda_sm20_sqrt_rn_f32_slowpath
        .type           $__internal_0_$__cuda_sm20_sqrt_rn_f32_slowpath,@function
        .size           $__internal_0_$__cuda_sm20_sqrt_rn_f32_slowpath,($__internal_1_$__cuda_sm3x_div_rn_noftz_f32_slowpath - $__internal_0_$__cuda_sm20_sqrt_rn_f32_slowpath)
$__internal_0_$__cuda_sm20_sqrt_rn_f32_slowpath:
[----:B------:R-:W-:-:S13]  /*26a0*/  LOP3.LUT P0, RZ, R45, 0x7fffffff, RZ, 0xc0, !PT ;  /* 0x7fffffff2dff7812 */ /* 0x000fda000780c0ff */
[----:B------:R-:W-:Y:S01]  /*26b0*/  @!P0 MOV R36, R45 ;  /* 0x0000002d00248202 */ /* 0x000fe20000000f00 */
[----:B------:R-:W-:Y:S06]  /*26c0*/  @!P0 BRA `(.L_x_54) ;  /* 0x0000000000408947 */ /* 0x000fec0003800000 */
[----:B------:R-:W-:-:S13]  /*26d0*/  FSETP.GEU.FTZ.AND P0, PT, R45, RZ, PT ;  /* 0x000000ff2d00720b */ /* 0x000fda0003f1e000 */
[----:B------:R-:W-:Y:S01]  /*26e0*/  @!P0 MOV R36, 0x7fffffff ;  /* 0x7fffffff00248802 */ /* 0x000fe20000000f00 */
[----:B------:R-:W-:Y:S06]  /*26f0*/  @!P0 BRA `(.L_x_54) ;  /* 0x0000000000348947 */ /* 0x000fec0003800000 */
[----:B------:R-:W-:-:S13]  /*2700*/  FSETP.GTU.FTZ.AND P0, PT, |R45|, +INF , PT ;  /* 0x7f8000002d00780b */ /* 0x000fda0003f1c200 */
[----:B------:R-:W-:Y:S01]  /*2710*/  @P0 FADD.FTZ R36, R45, 1 ;  /* 0x3f8000002d240421 */ /* 0x000fe20000010000 */
[----:B------:R-:W-:Y:S06]  /*2720*/  @P0 BRA `(.L_x_54) ;  /* 0x0000000000280947 */ /* 0x000fec0003800000 */
[----:B------:R-:W-:-:S13]  /*2730*/  FSETP.NEU.FTZ.AND P0, PT, |R45|, +INF , PT ;  /* 0x7f8000002d00780b */ /* 0x000fda0003f1d200 */
[----:B------:R-:W-:Y:S01]  /*2740*/  @P0 FFMA R34, R45, 1.84467440737095516160e+19, RZ ;  /* 0x5f8000002d220823 */ /* 0x000fe200000000ff */
[----:B------:R-:W-:-:S03]  /*2750*/  @!P0 IMAD.MOV.U32 R36, RZ, RZ, R45 ;  /* 0x000000ffff248224 */ /* 0x000fc600078e002d */
[----:B------:R-:W0:Y:S02]  /*2760*/  @P0 MUFU.RSQ R37, R34 ;  /* 0x0000002200250308 */ /* 0x000e240000001400 */
[----:B0-----:R-:W-:Y:S01]  /*2770*/  @P0 FMUL.FTZ R3, R34, R37 ;  /* 0x0000002522030220 */ /* 0x001fe20000410000 */
[----:B------:R-:W-:-:S03]  /*2780*/  @P0 FMUL.FTZ R32, R37, 0.5 ;  /* 0x3f00000025200820 */ /* 0x000fc60000410000 */
[----:B------:R-:W-:-:S04]  /*2790*/  @P0 FADD.FTZ R30, -R3, -RZ ;  /* 0x800000ff031e0221 */ /* 0x000fc80000010100 */
[----:B------:R-:W-:-:S04]  /*27a0*/  @P0 FFMA R30, R3, R30, R34 ;  /* 0x0000001e031e0223 */ /* 0x000fc80000000022 */
[----:B------:R-:W-:-:S04]  /*27b0*/  @P0 FFMA R30, R30, R32, R3 ;  /* 0x000000201e1e0223 */ /* 0x000fc80000000003 */
[----:B------:R-:W-:-:S07]  /*27c0*/  @P0 FMUL.FTZ R36, R30, 2.3283064365386962891e-10 ;  /* 0x2f8000001e240820 */ /* 0x000fce0000410000 */
.L_x_54:
[----:B------:R-:W-:Y:S01]  /*27d0*/  MOV R47, R36 ;  /* 0x00000024002f7202 */ /* 0x000fe20000000f00 */
[----:B------:R-:W-:Y:S01]  /*27e0*/  IMAD.MOV.U32 R37, RZ, RZ, 0x0 ;  /* 0x00000000ff257424 */ /* 0x000fe200078e00ff */
[----:B------:R-:W-:-:S04]  /*27f0*/  MOV R36, R0 ;  /* 0x0000000000247202 */ /* 0x000fc80000000f00 */
[----:B------:R-:W-:Y:S05]  /*2800*/  RET.REL.NODEC R36 `(_Z17ParticleSimulatorv) ;  /* 0xffffffd424fc7950 */ /* 0x000fea0003c3ffff */
        .weak           $__internal_1_$__cuda_sm3x_div_rn_noftz_f32_slowpath
        .type           $__internal_1_$__cuda_sm3x_div_rn_noftz_f32_slowpath,@function
        .size           $__internal_1_$__cuda_sm3x_div_rn_noftz_f32_slowpath,(.L_x_68 - $__internal_1_$__cuda_sm3x_div_rn_noftz_f32_slowpath)
$__internal_1_$__cuda_sm3x_div_rn_noftz_f32_slowpath:
[----:B------:R-:W-:Y:S01]  /*2810*/  SHF.R.U32.HI R32, RZ, 0x17, R41 ;  /* 0x00000017ff207819 */ /* 0x000fe20000011629 */
[----:B------:R-:W-:Y:S01]  /*2820*/  BSSY.RECONVERGENT B4, `(.L_x_55) ;  /* 0x0000062000047945 */ /* 0x000fe20003800200 */
[----:B------:R-:W-:Y:S02]  /*2830*/  SHF.R.U32.HI R37, RZ, 0x17, R0 ;  /* 0x00000017ff257819 */ /* 0x000fe40000011600 */
[----:B------:R-:W-:Y:S02]  /*2840*/  LOP3.LUT R32, R32, 0xff, RZ, 0xc0, !PT ;  /* 0x000000ff20207812 */ /* 0x000fe400078ec0ff */
[----:B------:R-:W-:Y:S02]  /*2850*/  LOP3.LUT R37, R37, 0xff, RZ, 0xc0, !PT ;  /* 0x000000ff25257812 */ /* 0x000fe400078ec0ff */
[----:B------:R-:W-:Y:S02]  /*2860*/  IADD3 R3, PT, PT, R32, -0x1, RZ ;  /* 0xffffffff20037810 */ /* 0x000fe40007ffe0ff */
[----:B------:R-:W-:-:S02]  /*2870*/  IADD3 R36, PT, PT, R37, -0x1, RZ ;  /* 0xffffffff25247810 */ /* 0x000fc40007ffe0ff */
[----:B------:R-:W-:-:S04]  /*2880*/  ISETP.GT.U32.AND P0, PT, R3, 0xfd, PT ;  /* 0x000000fd0300780c */ /* 0x000fc80003f04070 */
[----:B------:R-:W-:-:S13]  /*2890*/  ISETP.GT.U32.OR P0, PT, R36, 0xfd, P0 ;  /* 0x000000fd2400780c */ /* 0x000fda0000704470 */
[----:B------:R-:W-:Y:S01]  /*28a0*/  @!P0 IMAD.MOV.U32 R34, RZ, RZ, RZ ;  /* 0x000000ffff228224 */ /* 0x000fe200078e00ff */
[----:B------:R-:W-:Y:S06]  /*28b0*/  @!P0 BRA `(.L_x_56) ;  /* 0x00000000005c8947 */ /* 0x000fec0003800000 */
[----:B------:R-:W-:Y:S02]  /*28c0*/  FSETP.GTU.FTZ.AND P0, PT, |R0|, +INF , PT ;  /* 0x7f8000000000780b */ /* 0x000fe40003f1c200 */
[----:B------:R-:W-:-:S04]  /*28d0*/  FSETP.GTU.FTZ.AND P1, PT, |R41|, +INF , PT ;  /* 0x7f8000002900780b */ /* 0x000fc80003f3c200 */
[----:B------:R-:W-:-:S13]  /*28e0*/  PLOP3.LUT P0, PT, P0, P1, PT, 0xf8, 0x8f ;  /* 0x00000000008f781c */ /* 0x000fda0000703f70 */
[----:B------:R-:W-:Y:S05]  /*28f0*/  @P0 BRA `(.L_x_57) ;  /* 0x00000004004c0947 */ /* 0x000fea0003800000 */
[----:B------:R-:W-:-:S13]  /*2900*/  LOP3.LUT P0, RZ, R41, 0x7fffffff, R0, 0xc8, !PT ;  /* 0x7fffffff29ff7812 */ /* 0x000fda000780c800 */
[----:B------:R-:W-:Y:S05]  /*2910*/  @!P0 BRA `(.L_x_58) ;  /* 0x00000004003c8947 */ /* 0x000fea0003800000 */
[C---:B------:R-:W-:Y:S02]  /*2920*/  FSETP.NEU.FTZ.AND P2, PT, |R0|.reuse, +INF , PT ;  /* 0x7f8000000000780b */ /* 0x040fe40003f5d200 */
[----:B------:R-:W-:Y:S02]  /*2930*/  FSETP.NEU.FTZ.AND P1, PT, |R41|, +INF , PT ;  /* 0x7f8000002900780b */ /* 0x000fe40003f3d200 */
[----:B------:R-:W-:-:S11]  /*2940*/  FSETP.NEU.FTZ.AND P0, PT, |R0|, +INF , PT ;  /* 0x7f8000000000780b */ /* 0x000fd60003f1d200 */
[----:B------:R-:W-:Y:S05]  /*2950*/  @!P1 BRA !P2, `(.L_x_58) ;  /* 0x00000004002c9947 */ /* 0x000fea0005000000 */
[----:B------:R-:W-:-:S04]  /*2960*/  LOP3.LUT P2, RZ, R0, 0x7fffffff, RZ, 0xc0, !PT ;  /* 0x7fffffff00ff7812 */ /* 0x000fc8000784c0ff */
[----:B------:R-:W-:-:S13]  /*2970*/  PLOP3.LUT P1, PT, P1, P2, PT, 0x2f, 0xf2 ;  /* 0x0000000000f2781c */ /* 0x000fda0000f24577 */
[----:B------:R-:W-:Y:S05]  /*2980*/  @P1 BRA `(.L_x_59) ;  /* 0x0000000400181947 */ /* 0x000fea0003800000 */
[----:B------:R-:W-:-:S04]  /*2990*/  LOP3.LUT P1, RZ, R41, 0x7fffffff, RZ, 0xc0, !PT ;  /* 0x7fffffff29ff7812 */ /* 0x000fc8000782c0ff */
[----:B------:R-:W-:-:S13]  /*29a0*/  PLOP3.LUT P0, PT, P0, P1, PT, 0x2f, 0xf2 ;  /* 0x0000000000f2781c */ /* 0x000fda0000702577 */
[----:B------:R-:W-:Y:S05]  /*29b0*/  @P0 BRA `(.L_x_60) ;  /* 0x0000000400000947 */ /* 0x000fea0003800000 */
[----:B------:R-:W-:Y:S02]  /*29c0*/  ISETP.GE.AND P0, PT, R36, RZ, PT ;  /* 0x000000ff2400720c */ /* 0x000fe40003f06270 */
[----:B------:R-:W-:-:S11]  /*29d0*/  ISETP.GE.AND P1, PT, R3, RZ, PT ;  /* 0x000000ff0300720c */ /* 0x000fd60003f26270 */
[----:B------:R-:W-:Y:S01]  /*29e0*/  @P0 MOV R34, RZ ;  /* 0x000000ff00220202 */ /* 0x000fe20000000f00 */
[----:B------:R-:W-:Y:S01]  /*29f0*/  @!P0 FFMA R0, R0, 1.84467440737095516160e+19, RZ ;  /* 0x5f80000000008823 */ /* 0x000fe200000000ff */
[----:B------:R-:W-:Y:S01]  /*2a00*/  @!P0 MOV R34, 0xffffffc0 ;  /* 0xffffffc000228802 */ /* 0x000fe20000000f00 */
[----:B------:R-:W-:-:S04]  /*2a10*/  @!P1 FFMA R41, R41, 1.84467440737095516160e+19, RZ ;  /* 0x5f80000029299823 */ /* 0x000fc800000000ff */
[----:B------:R-:W-:-:S07]  /*2a20*/  @!P1 VIADD R34, R34, 0x40 ;  /* 0x0000004022229836 */ /* 0x000fce0000000000 */
.L_x_56:
[----:B------:R-:W-:Y:S01]  /*2a30*/  LEA R46, R32, 0xc0800000, 0x17 ;  /* 0xc0800000202e7811 */ /* 0x000fe200078eb8ff */
[----:B------:R-:W-:Y:S01]  /*2a40*/  BSSY.RECONVERGENT B5, `(.L_x_61) ;  /* 0x0000036000057945 */ /* 0x000fe20003800200 */
[----:B------:R-:W-:Y:S02]  /*2a50*/  IADD3 R37, PT, PT, R37, -0x7f, RZ ;  /* 0xffffff8125257810 */ /* 0x000fe40007ffe0ff */
[----:B------:R-:W-:-:S03]  /*2a60*/  IADD3 R46, PT, PT, -R46, R41, RZ ;  /* 0x000000292e2e7210 */ /* 0x000fc60007ffe1ff */
[C---:B------:R-:W-:Y:S01]  /*2a70*/  IMAD R0, R37.reuse, -0x800000, R0 ;  /* 0xff80000025007824 */ /* 0x040fe200078e0200 */
[----:B------:R-:W0:Y:S01]  /*2a80*/  MUFU.RCP R36, R46 ;  /* 0x0000002e00247308 */ /* 0x000e220000001000 */
[----:B------:R-:W-:Y:S01]  /*2a90*/  FADD.FTZ R41, -R46, -RZ ;  /* 0x800000ff2e297221 */ /* 0x000fe20000010100 */
[----:B------:R-:W-:-:S05]  /*2aa0*/  IADD3 R37, PT, PT, R37, 0x7f, -R32 ;  /* 0x0000007f25257810 */ /* 0x000fca0007ffe820 */
[----:B------:R-:W-:Y:S02]  /*2ab0*/  IMAD.IADD R37, R37, 0x1, R34 ;  /* 0x0000000125257824 */ /* 0x000fe400078e0222 */
[----:B0-----:R-:W-:-:S04]  /*2ac0*/  FFMA R3, R36, R41, 1 ;  /* 0x3f80000024037423 */ /* 0x001fc80000000029 */
[----:B------:R-:W-:-:S04]  /*2ad0*/  FFMA R3, R36, R3, R36 ;  /* 0x0000000324037223 */ /* 0x000fc80000000024 */
[----:B------:R-:W-:-:S04]  /*2ae0*/  FFMA R36, R0, R3, RZ ;  /* 0x0000000300247223 */ /* 0x000fc800000000ff */
[----:B------:R-:W-:-:S04]  /*2af0*/  FFMA R38, R41, R36, R0 ;  /* 0x0000002429267223 */ /* 0x000fc80000000000 */
[----:B------:R-:W-:-:S04]  /*2b00*/  FFMA R36, R3, R38, R36 ;  /* 0x0000002603247223 */ /* 0x000fc80000000024 */
[----:B------:R-:W-:-:S04]  /*2b10*/  FFMA R41, R41, R36, R0 ;  /* 0x0000002429297223 */ /* 0x000fc80000000000 */
[----:B------:R-:W-:-:S05]  /*2b20*/  FFMA R0, R3, R41, R36 ;  /* 0x0000002903007223 */ /* 0x000fca0000000024 */
[----:B------:R-:W-:-:S04]  /*2b30*/  SHF.R.U32.HI R32, RZ, 0x17, R0 ;  /* 0x00000017ff207819 */ /* 0x000fc80000011600 */
[----:B------:R-:W-:-:S04]  /*2b40*/  LOP3.LUT R32, R32, 0xff, RZ, 0xc0, !PT ;  /* 0x000000ff20207812 */ /* 0x000fc800078ec0ff */
[----:B------:R-:W-:-:S04]  /*2b50*/  IADD3 R32, PT, PT, R32, R37, RZ ;  /* 0x0000002520207210 */ /* 0x000fc80007ffe0ff */
[----:B------:R-:W-:-:S04]  /*2b60*/  IADD3 R34, PT, PT, R32, -0x1, RZ ;  /* 0xffffffff20227810 */ /* 0x000fc80007ffe0ff */
[----:B------:R-:W-:-:S13]  /*2b70*/  ISETP.GE.U32.AND P0, PT, R34, 0xfe, PT ;  /* 0x000000fe2200780c */ /* 0x000fda0003f06070 */
[----:B------:R-:W-:Y:S05]  /*2b80*/  @!P0 BRA `(.L_x_62) ;  /* 0x0000000000808947 */ /* 0x000fea0003800000 */
[----:B------:R-:W-:-:S13]  /*2b90*/  ISETP.GT.AND P0, PT, R32, 0xfe, PT ;  /* 0x000000fe2000780c */ /* 0x000fda0003f04270 */
[----:B------:R-:W-:Y:S05]  /*2ba0*/  @P0 BRA `(.L_x_63) ;  /* 0x00000000006c0947 */ /* 0x000fea0003800000 */
[----:B------:R-:W-:-:S13]  /*2bb0*/  ISETP.GE.AND P0, PT, R32, 0x1, PT ;  /* 0x000000012000780c */ /* 0x000fda0003f06270 */
[----:B------:R-:W-:Y:S05]  /*2bc0*/  @P0 BRA `(.L_x_64) ;  /* 0x0000000000740947 */ /* 0x000fea0003800000 */
[----:B------:R-:W-:Y:S02]  /*2bd0*/  ISETP.GE.AND P0, PT, R32, -0x18, PT ;  /* 0xffffffe82000780c */ /* 0x000fe40003f06270 */
[----:B------:R-:W-:-:S11]  /*2be0*/  LOP3.LUT R0, R0, 0x80000000, RZ, 0xc0, !PT ;  /* 0x8000000000007812 */ /* 0x000fd600078ec0ff */
[----:B------:R-:W-:Y:S05]  /*2bf0*/  @!P0 BRA `(.L_x_64) ;  /* 0x0000000000688947 */ /* 0x000fea0003800000 */
[CCC-:B------:R-:W-:Y:S01]  /*2c00*/  FFMA.RZ R34, R3.reuse, R41.reuse, R36.reuse ;  /* 0x0000002903227223 */ /* 0x1c0fe2000000c024 */
[CCC-:B------:R-:W-:Y:S01]  /*2c10*/  FFMA.RP R37, R3.reuse, R41.reuse, R36.reuse ;  /* 0x0000002903257223 */ /* 0x1c0fe20000008024 */
[----:B------:R-:W-:Y:S01]  /*2c20*/  FFMA.RM R36, R3, R41, R36 ;  /* 0x0000002903247223 */ /* 0x000fe20000004024 */
[C---:B------:R-:W-:Y:S01]  /*2c30*/  VIADD R3, R32.reuse, 0x20 ;  /* 0x0000002020037836 */ /* 0x040fe20000000000 */
[----:B------:R-:W-:Y:S02]  /*2c40*/  ISETP.NE.AND P2, PT, R32, RZ, PT ;  /* 0x000000ff2000720c */ /* 0x000fe40003f45270 */
[----:B------:R-:W-:Y:S02]  /*2c50*/  LOP3.LUT R34, R34, 0x7fffff, RZ, 0xc0, !PT ;  /* 0x007fffff22227812 */ /* 0x000fe400078ec0ff */
[----:B------:R-:W-:Y:S02]  /*2c60*/  ISETP.NE.AND P1, PT, R32, RZ, PT ;  /* 0x000000ff2000720c */ /* 0x000fe40003f25270 */
[----:B------:R-:W-:-:S02]  /*2c70*/  LOP3.LUT R34, R34, 0x800000, RZ, 0xfc, !PT ;  /* 0x0080000022227812 */ /* 0x000fc400078efcff */
[----:B------:R-:W-:Y:S02]  /*2c80*/  IADD3 R32, PT, PT, -R32, RZ, RZ ;  /* 0x000000ff20207210 */ /* 0x000fe40007ffe1ff */
[----:B------:R-:W-:Y:S02]  /*2c90*/  SHF.L.U32 R3, R34, R3, RZ ;  /* 0x0000000322037219 */ /* 0x000fe400000006ff */
[----:B------:R-:W-:Y:S02]  /*2ca0*/  FSETP.NEU.FTZ.AND P0, PT, R37, R36, PT ;  /* 0x000000242500720b */ /* 0x000fe40003f1d000 */
[----:B------:R-:W-:Y:S02]  /*2cb0*/  SEL R37, R32, RZ, P2 ;  /* 0x000000ff20257207 */ /* 0x000fe40001000000 */
[----:B------:R-:W-:Y:S02]  /*2cc0*/  ISETP.NE.AND P1, PT, R3, RZ, P1 ;  /* 0x000000ff0300720c */ /* 0x000fe40000f25270 */
[----:B------:R-:W-:-:S02]  /*2cd0*/  SHF.R.U32.HI R34, RZ, R37, R34 ;  /* 0x00000025ff227219 */ /* 0x000fc40000011622 */
[----:B------:R-:W-:Y:S02]  /*2ce0*/  PLOP3.LUT P0, PT, P0, P1, PT, 0xf8, 0x8f ;  /* 0x00000000008f781c */ /* 0x000fe40000703f70 */
[----:B------:R-:W-:Y:S02]  /*2cf0*/  SHF.R.U32.HI R32, RZ, 0x1, R34 ;  /* 0x00000001ff207819 */ /* 0x000fe40000011622 */
[----:B------:R-:W-:-:S04]  /*2d00*/  SEL R3, RZ, 0x1, !P0 ;  /* 0x00000001ff037807 */ /* 0x000fc80004000000 */
[----:B------:R-:W-:-:S04]  /*2d10*/  LOP3.LUT R3, R3, 0x1, R32, 0xf8, !PT ;  /* 0x0000000103037812 */ /* 0x000fc800078ef820 */
[----:B------:R-:W-:-:S04]  /*2d20*/  LOP3.LUT R3, R3, R34, RZ, 0xc0, !PT ;  /* 0x0000002203037212 */ /* 0x000fc800078ec0ff */
[----:B------:R-:W-:-:S04]  /*2d30*/  IADD3 R3, PT, PT, R32, R3, RZ ;  /* 0x0000000320037210 */ /* 0x000fc80007ffe0ff */
[----:B------:R-:W-:Y:S01]  /*2d40*/  LOP3.LUT R0, R3, R0, RZ, 0xfc, !PT ;  /* 0x0000000003007212 */ /* 0x000fe200078efcff */
[----:B------:R-:W-:Y:S06]  /*2d50*/  BRA `(.L_x_64) ;  /* 0x0000000000107947 */ /* 0x000fec0003800000 */
.L_x_63:
[----:B------:R-:W-:-:S04]  /*2d60*/  LOP3.LUT R0, R0, 0x80000000, RZ, 0xc0, !PT ;  /* 0x8000000000007812 */ /* 0x000fc800078ec0ff */
[----:B------:R-:W-:Y:S01]  /*2d70*/  LOP3.LUT R0, R0, 0x7f800000, RZ, 0xfc, !PT ;  /* 0x7f80000000007812 */ /* 0x000fe200078efcff */
[----:B------:R-:W-:Y:S06]  /*2d80*/  BRA `(.L_x_64) ;  /* 0x0000000000047947 */ /* 0x000fec0003800000 */
.L_x_62:
[----:B------:R-:W-:-:S07]  /*2d90*/  IMAD R0, R37, 0x800000, R0 ;  /* 0x0080000025007824 */ /* 0x000fce00078e0200 */
.L_x_64:
[----:B------:R-:W-:Y:S05]  /*2da0*/  BSYNC.RECONVERGENT B5 ;  /* 0x0000000000057941 */ /* 0x000fea0003800200 */
.L_x_61:
[----:B------:R-:W-:Y:S05]  /*2db0*/  BRA `(.L_x_65) ;  /* 0x0000000000207947 */ /* 0x000fea0003800000 */
.L_x_60:
[----:B------:R-:W-:-:S04]  /*2dc0*/  LOP3.LUT R0, R41, 0x80000000, R0, 0x48, !PT ;  /* 0x8000000029007812 */ /* 0x000fc800078e4800 */
[----:B------:R-:W-:Y:S01]  /*2dd0*/  LOP3.LUT R0, R0, 0x7f800000, RZ, 0xfc, !PT ;  /* 0x7f80000000007812 */ /* 0x000fe200078efcff */
[----:B------:R-:W-:Y:S06]  /*2de0*/  BRA `(.L_x_65) ;  /* 0x0000000000147947 */ /* 0x000fec0003800000 */
.L_x_59:
[----:B------:R-:W-:Y:S01]  /*2df0*/  LOP3.LUT R0, R41, 0x80000000, R0, 0x48, !PT ;  /* 0x8000000029007812 */ /* 0x000fe200078e4800 */
[----:B------:R-:W-:Y:S06]  /*2e00*/  BRA `(.L_x_65) ;  /* 0x00000000000c7947 */ /* 0x000fec0003800000 */
.L_x_58:
[----:B------:R-:W0:Y:S01]  /*2e10*/  MUFU.RSQ R0, -QNAN ;  /* 0xffc0000000007908 */ /* 0x000e220000001400 */
[----:B------:R-:W-:Y:S05]  /*2e20*/  BRA `(.L_x_65) ;  /* 0x0000000000047947 */ /* 0x000fea0003800000 */
.L_x_57:
[----:B------:R-:W-:-:S07]  /*2e30*/  FADD.FTZ R0, R0, R41 ;  /* 0x0000002900007221 */ /* 0x000fce0000010000 */
.L_x_65:
[----:B------:R-:W-:Y:S05]  /*2e40*/  BSYNC.RECONVERGENT B4 ;  /* 0x0000000000047941 */ /* 0x000fea0003800200 */
.L_x_55:
[----:B------:R-:W-:Y:S01]  /*2e50*/  HFMA2 R37, -RZ, RZ, 0, 0 ;  /* 0x00000000ff257431 */ /* 0x000fe200000001ff */
[----:B------:R-:W-:-:S04]  /*2e60*/  MOV R36, R30 ;  /* 0x0000001e00247202 */ /* 0x000fc80000000f00 */
[----:B0-----:R-:W-:Y:S05]  /*2e70*/  RET.REL.NODEC R36 `(_Z17ParticleSimulatorv) ;  /* 0xffffffd024607950 */ /* 0x001fea0003c3ffff */
.L_x_66:
[----:B------:R-:W-:-:S00]  /*2e80*/  BRA `(.L_x_66) ;  /* 0xfffffffc00fc7947 */ /* 0x000fc0000383ffff */
[----:B------:R-:W-:-:S00]  /*2e90*/  NOP ;  /* 0x0000000000007918 */ /* 0x000fc00000000000 */
        /* <DEDUP_REMOVED lines=14> */
.L_x_68:


//--------------------- .nv.shared._Z17ParticleSimulatorv --------------------------
	.section	.nv.shared._Z17ParticleSimulatorv,"aw",@nobits
	.sectionflags	@""
	.align	4
.nv.shared._Z17ParticleSimulatorv:
	.zero		29696


//--------------------- .nv.shared.reserved.0     --------------------------
	.section	.nv.shared.reserved.0,"aw",@nobits
	.weak		__nv_reservedSMEM_offset_0_alias
	.size		__nv_reservedSMEM_offset_0_alias, 0, 64
	.other		__nv_reservedSMEM_offset_0_alias,@"STO_CUDA_RESERVED_SHARED STV_DEFAULT"
__nv_reservedSMEM_offset_0_alias:
	.zero		0
	.zero		64


//--------------------- .nv.constant0._Z17ParticleSimulatorv --------------------------
	.section	.nv.constant0._Z17ParticleSimulatorv,"a",@progbits
	.sectionflags	@""
	.align	4
.nv.constant0._Z17ParticleSimulatorv:
	.zero		896


//--------------------- SYMBOLS --------------------------

	.type		.nv.reservedSmem.offset0,@object
	.size		.nv.reservedSmem.offset0,0x4
	.type		.nv.reservedSmem.cap,@object
	.size		.nv.reservedSmem.cap,0x4
